	.target	sm_90a

	.elftype	@"ET_EXEC"


//--------------------- .note.nv.tkinfo           --------------------------
	.section	.note.nv.tkinfo,"",@"SHT_NOTE"
	.sectionflags	@"SHF_NOTE_NV_TKINFO"
	.tkinfo
        /*0018*/ 	.word	0x00000002
        /*0030*/ 	.string	""
        /*0030*/ 	.string	"ptxas"
        /*0030*/ 	.string	"Cuda compilation tools, release 13.0, V13.0.88"
        /*0030*/ 	.string	"Build cuda_13.0.r13.0/compiler.36424714_0"
        /*0030*/ 	.string	"-arch sm_90a -m 64 "



//--------------------- .note.nv.cuinfo           --------------------------
	.section	.note.nv.cuinfo,"",@"SHT_NOTE"
	.sectionflags	@"SHF_NOTE_NV_CUINFO"
        /*0018*/ 	.short	0x0002
        /*001a*/ 	.short	0x005a
        /*001c*/ 	.short	0x0082
	.zero		2


//--------------------- .nv.info                  --------------------------
	.section	.nv.info,"",@"SHT_CUDA_INFO"
	.align	4


	//----- nvinfo : EIATTR_REGCOUNT
	.align		4
        /*0000*/ 	.byte	0x04, 0x2f
        /*0002*/ 	.short	(.L_15 - .L_14)
	.align		4
.L_14:
        /*0004*/ 	.word	index@(_ZN7cutlass13device_kernelINS_4gemm6kernel13GemmUniversalIN4cute5tupleIJiiiiEEENS1_10collective13CollectiveMmaINS1_34MainloopSm90TmaGmmaWarpSpecializedILi4ENS5_IJNS4_1CILi2EEESB_NSA_ILi1EEEEEENS1_35KernelTmaWarpSpecializedCooperativeEEENS5_IJNSA_ILi256EEENSA_ILi128EEENSA_ILi64EEEEEENS_10tfloat32_tENS5_IJlSC_lEEESK_SL_NS4_8TiledMMAINS4_8MMA_AtomIJNS4_4SM904GMMA30MMA_64x128x8_F32TF32TF32_SS_TNILNSP_7ScaleInE1ELSR_1EEEEEENS4_6LayoutINS5_IJSB_SC_SC_EEENS5_IJSC_NSA_ILi0EEESW_EEEEENS5_IJNS4_10UnderscoreESZ_SZ_EEEEENS4_23SM90_TMA_LOAD_MULTICASTENS4_14ComposedLayoutINS4_7SwizzleILi3ELi4ELi3EEENS4_18smem_ptr_flag_bitsILi32EEENSU_INS5_IJNSA_ILi8EEENSA_ILi32EEEEEENS5_IJS19_SC_EEEEEEEvNS4_8identityES12_S1D_vS1E_EENS_8epilogue10collective6detail29Sm90TmaWarpSpecializedAdapterINS1H_15DefaultEpilogueISK_SL_SL_NS1G_6thread17LinearCombinationISK_Li1EffLNS1L_9ScaleType4KindE0ELNS_15FloatRoundStyleE2ESK_EENS1_15EpilogueDefaultEEEEEvvEEEEvNT_6ParamsE)
        /*0008*/ 	.word	0x000000a8


	//----- nvinfo : EIATTR_FRAME_SIZE
	.align		4
.L_15:
        /*000c*/ 	.byte	0x04, 0x11
        /*000e*/ 	.short	(.L_17 - .L_16)
	.align		4
.L_16:
        /*0010*/ 	.word	index@(_ZN7cutlass13device_kernelINS_4gemm6kernel13GemmUniversalIN4cute5tupleIJiiiiEEENS1_10collective13CollectiveMmaINS1_34MainloopSm90TmaGmmaWarpSpecializedILi4ENS5_IJNS4_1CILi2EEESB_NSA_ILi1EEEEEENS1_35KernelTmaWarpSpecializedCooperativeEEENS5_IJNSA_ILi256EEENSA_ILi128EEENSA_ILi64EEEEEENS_10tfloat32_tENS5_IJlSC_lEEESK_SL_NS4_8TiledMMAINS4_8MMA_AtomIJNS4_4SM904GMMA30MMA_64x128x8_F32TF32TF32_SS_TNILNSP_7ScaleInE1ELSR_1EEEEEENS4_6LayoutINS5_IJSB_SC_SC_EEENS5_IJSC_NSA_ILi0EEESW_EEEEENS5_IJNS4_10UnderscoreESZ_SZ_EEEEENS4_23SM90_TMA_LOAD_MULTICASTENS4_14ComposedLayoutINS4_7SwizzleILi3ELi4ELi3EEENS4_18smem_ptr_flag_bitsILi32EEENSU_INS5_IJNSA_ILi8EEENSA_ILi32EEEEEENS5_IJS19_SC_EEEEEEEvNS4_8identityES12_S1D_vS1E_EENS_8epilogue10collective6detail29Sm90TmaWarpSpecializedAdapterINS1H_15DefaultEpilogueISK_SL_SL_NS1G_6thread17LinearCombinationISK_Li1EffLNS1L_9ScaleType4KindE0ELNS_15FloatRoundStyleE2ESK_EENS1_15EpilogueDefaultEEEEEvvEEEEvNT_6ParamsE)
        /*0014*/ 	.word	0x00000000


	//----- nvinfo : EIATTR_MIN_STACK_SIZE
	.align		4
.L_17:
        /*0018*/ 	.byte	0x04, 0x12
        /*001a*/ 	.short	(.L_19 - .L_18)
	.align		4
.L_18:
        /*001c*/ 	.word	index@(_ZN7cutlass13device_kernelINS_4gemm6kernel13GemmUniversalIN4cute5tupleIJiiiiEEENS1_10collective13CollectiveMmaINS1_34MainloopSm90TmaGmmaWarpSpecializedILi4ENS5_IJNS4_1CILi2EEESB_NSA_ILi1EEEEEENS1_35KernelTmaWarpSpecializedCooperativeEEENS5_IJNSA_ILi256EEENSA_ILi128EEENSA_ILi64EEEEEENS_10tfloat32_tENS5_IJlSC_lEEESK_SL_NS4_8TiledMMAINS4_8MMA_AtomIJNS4_4SM904GMMA30MMA_64x128x8_F32TF32TF32_SS_TNILNSP_7ScaleInE1ELSR_1EEEEEENS4_6LayoutINS5_IJSB_SC_SC_EEENS5_IJSC_NSA_ILi0EEESW_EEEEENS5_IJNS4_10UnderscoreESZ_SZ_EEEEENS4_23SM90_TMA_LOAD_MULTICASTENS4_14ComposedLayoutINS4_7SwizzleILi3ELi4ELi3EEENS4_18smem_ptr_flag_bitsILi32EEENSU_INS5_IJNSA_ILi8EEENSA_ILi32EEEEEENS5_IJS19_SC_EEEEEEEvNS4_8identityES12_S1D_vS1E_EENS_8epilogue10collective6detail29Sm90TmaWarpSpecializedAdapterINS1H_15DefaultEpilogueISK_SL_SL_NS1G_6thread17LinearCombinationISK_Li1EffLNS1L_9ScaleType4KindE0ELNS_15FloatRoundStyleE2ESK_EENS1_15EpilogueDefaultEEEEEvvEEEEvNT_6ParamsE)
        /*0020*/ 	.word	0x00000000
.L_19:


//--------------------- .nv.compat                --------------------------
	.section	.nv.compat,"",@"SHT_CUDA_COMPAT_INFO"
	.align	4
        /*0000*/ 	.byte	0x02, 0x09, 0x01, 0x00, 0x02, 0x02, 0x04, 0x00, 0x02, 0x05, 0x05, 0x00, 0x03, 0x07, 0x01, 0x01
        /*0010*/ 	.byte	0x02, 0x03, 0x01, 0x00, 0x02, 0x06, 0x01, 0x00, 0x04, 0x0b, 0x08, 0x00, 0x00, 0x00, 0x00, 0x00
        /*0020*/ 	.byte	0x00, 0x00, 0x00, 0x00


//--------------------- .nv.info._ZN7cutlass13device_kernelINS_4gemm6kernel13GemmUniversalIN4cute5tupleIJiiiiEEENS1_10collective13CollectiveMmaINS1_34MainloopSm90TmaGmmaWarpSpecializedILi4ENS5_IJNS4_1CILi2EEESB_NSA_ILi1EEEEEENS1_35KernelTmaWarpSpecializedCooperativeEEENS5_IJNSA_ILi256EEENSA_ILi128EEENSA_ILi64EEEEEENS_10tfloat32_tENS5_IJlSC_lEEESK_SL_NS4_8TiledMMAINS4_8MMA_AtomIJNS4_4SM904GMMA30MMA_64x128x8_F32TF32TF32_SS_TNILNSP_7ScaleInE1ELSR_1EEEEEENS4_6LayoutINS5_IJSB_SC_SC_EEENS5_IJSC_NSA_ILi0EEESW_EEEEENS5_IJNS4_10UnderscoreESZ_SZ_EEEEENS4_23SM90_TMA_LOAD_MULTICASTENS4_14ComposedLayoutINS4_7SwizzleILi3ELi4ELi3EEENS4_18smem_ptr_flag_bitsILi32EEENSU_INS5_IJNSA_ILi8EEENSA_ILi32EEEEEENS5_IJS19_SC_EEEEEEEvNS4_8identityES12_S1D_vS1E_EENS_8epilogue10collective6detail29Sm90TmaWarpSpecializedAdapterINS1H_15DefaultEpilogueISK_SL_SL_NS1G_6thread17LinearCombinationISK_Li1EffLNS1L_9ScaleType4KindE0ELNS_15FloatRoundStyleE2ESK_EENS1_15EpilogueDefaultEEEEEvvEEEEvNT_6ParamsE --------------------------
	.section	.nv.info._ZN7cutlass13device_kernelINS_4gemm6kernel13GemmUniversalIN4cute5tupleIJiiiiEEENS1_10collective13CollectiveMmaINS1_34MainloopSm90TmaGmmaWarpSpecializedILi4ENS5_IJNS4_1CILi2EEESB_NSA_ILi1EEEEEENS1_35KernelTmaWarpSpecializedCooperativeEEENS5_IJNSA_ILi256EEENSA_ILi128EEENSA_ILi64EEEEEENS_10tfloat32_tENS5_IJlSC_lEEESK_SL_NS4_8TiledMMAINS4_8MMA_AtomIJNS4_4SM904GMMA30MMA_64x128x8_F32TF32TF32_SS_TNILNSP_7ScaleInE1ELSR_1EEEEEENS4_6LayoutINS5_IJSB_SC_SC_EEENS5_IJSC_NSA_ILi0EEESW_EEEEENS5_IJNS4_10UnderscoreESZ_SZ_EEEEENS4_23SM90_TMA_LOAD_MULTICASTENS4_14ComposedLayoutINS4_7SwizzleILi3ELi4ELi3EEENS4_18smem_ptr_flag_bitsILi32EEENSU_INS5_IJNSA_ILi8EEENSA_ILi32EEEEEENS5_IJS19_SC_EEEEEEEvNS4_8identityES12_S1D_vS1E_EENS_8epilogue10collective6detail29Sm90TmaWarpSpecializedAdapterINS1H_15DefaultEpilogueISK_SL_SL_NS1G_6thread17LinearCombinationISK_Li1EffLNS1L_9ScaleType4KindE0ELNS_15FloatRoundStyleE2ESK_EENS1_15EpilogueDefaultEEEEEvvEEEEvNT_6ParamsE,"",@"SHT_CUDA_INFO"
	.sectionflags	@""
	.align	4


	//----- nvinfo : EIATTR_CUDA_API_VERSION
	.align		4
        /*0000*/ 	.byte	0x04, 0x37
        /*0002*/ 	.short	(.L_21 - .L_20)
.L_20:
        /*0004*/ 	.word	0x00000082


	//----- nvinfo : EIATTR_KPARAM_INFO
	.align		4
.L_21:
        /*0008*/ 	.byte	0x04, 0x17
        /*000a*/ 	.short	(.L_23 - .L_22)
.L_22:
        /*000c*/ 	.word	0x00000000
        /*0010*/ 	.short	0x0000
        /*0012*/ 	.short	0x0070
        /*0014*/ 	.byte	0x00, 0xf0, 0x01, 0x10


	//----- nvinfo : EIATTR_SPARSE_MMA_MASK
	.align		4
.L_23:
        /*0018*/ 	.byte	0x03, 0x50
        /*001a*/ 	.short	0x0000


	//----- nvinfo : EIATTR_MAXREG_COUNT
	.align		4
        /*001c*/ 	.byte	0x03, 0x1b
        /*001e*/ 	.short	0x00a8


	//----- nvinfo : EIATTR_NUM_BARRIERS
	.align		4
        /*0020*/ 	.byte	0x02, 0x4c
        /*0022*/ 	.byte	0x01
	.zero		1


	//----- nvinfo : EIATTR_EXTERNS
	.align		4
        /*0024*/ 	.byte	0x04, 0x0f
        /*0026*/ 	.short	(.L_25 - .L_24)


	//   ....[0]....
	.align		4
.L_24:
        /*0028*/ 	.word	index@(__assertfail)


	//----- nvinfo : EIATTR_MERCURY_ISA_VERSION
	.align		4
.L_25:
        /*002c*/ 	.byte	0x03, 0x5f
        /*002e*/ 	.short	0x0101


	//----- nvinfo : EIATTR_INT_WARP_WIDE_INSTR_OFFSETS
	.align		4
        /*0030*/ 	.byte	0x04, 0x31
        /*0032*/ 	.short	(.L_27 - .L_26)


	//   ....[0]....
.L_26:
        /*0034*/ 	.word	0x00000480


	//   ....[1]....
        /*0038*/ 	.word	0x000004b0


	//   ....[2]....
        /*003c*/ 	.word	0x00000670


	//   ....[3]....
        /*0040*/ 	.word	0x00002560


	//----- nvinfo : EIATTR_COOP_GROUP_MASK_REGIDS
	.align		4
.L_27:
        /*0044*/ 	.byte	0x04, 0x29
        /*0046*/ 	.short	(.L_29 - .L_28)


	//   ....[0]....
.L_28:
        /*0048*/ 	.word	0xffffffff


	//   ....[1]....
        /*004c*/ 	.word	0xffffffff


	//   ....[2]....
        /*0050*/ 	.word	0xffffffff


	//   ....[3]....
        /*0054*/ 	.word	0xffffffff


	//   ....[4]....
        /*0058*/ 	.word	0xffffffff


	//   ....[5]....
        /*005c*/ 	.word	0xffffffff


	//----- nvinfo : EIATTR_COOP_GROUP_INSTR_OFFSETS
	.align		4
.L_29:
        /*0060*/ 	.byte	0x04, 0x28
        /*0062*/ 	.short	(.L_31 - .L_30)


	//   ....[0]....
.L_30:
        /*0064*/ 	.word	0x00000060


	//   ....[1]....
        /*0068*/ 	.word	0x00000070


	//   ....[2]....
        /*006c*/ 	.word	0x00000130


	//   ....[3]....
        /*0070*/ 	.word	0x000002d0


	//   ....[4]....
        /*0074*/ 	.word	0x000007f0


	//   ....[5]....
        /*0078*/ 	.word	0x00001240


	//----- nvinfo : EIATTR_REG_RECONFIG
	.align		4
.L_31:
        /*007c*/ 	.byte	0x01, 0x54
	.zero		2


	//----- nvinfo : EIATTR_SYSCALL_OFFSETS
	.align		4
        /*0080*/ 	.byte	0x04, 0x46
        /*0082*/ 	.short	(.L_33 - .L_32)


	//   ....[0]....
.L_32:
        /*0084*/ 	.word	0x00001400


	//----- nvinfo : EIATTR_MBARRIER_INSTR_OFFSETS
	.align		4
.L_33:
        /*0088*/ 	.byte	0x04, 0x39
        /*008a*/ 	.short	(.L_35 - .L_34)


	//   ....[0]....
.L_34:
        /*008c*/ 	.word	0x00000230
        /*0090*/ 	.word	0x000000ff
        /*0094*/ 	.word	0x00000000
        /*0098*/ 	.short	0x0100
        /*009a*/ 	.byte	0x08
	.zero		1


	//   ....[1]....
        /*009c*/ 	.word	0x00000240
        /*00a0*/ 	.word	0x000000ff
        /*00a4*/ 	.word	0x00000020
        /*00a8*/ 	.short	0x0100
        /*00aa*/ 	.byte	0x08
	.zero		1


	//   ....[2]....
        /*00ac*/ 	.word	0x00000250
        /*00b0*/ 	.word	0x000000ff
        /*00b4*/ 	.word	0x00000008
        /*00b8*/ 	.short	0x0100
        /*00ba*/ 	.byte	0x08
	.zero		1


	//   ....[3]....
        /*00bc*/ 	.word	0x00000260
        /*00c0*/ 	.word	0x000000ff
        /*00c4*/ 	.word	0x00000028
        /*00c8*/ 	.short	0x0100
        /*00ca*/ 	.byte	0x08
	.zero		1


	//   ....[4]....
        /*00cc*/ 	.word	0x00000270
        /*00d0*/ 	.word	0x000000ff
        /*00d4*/ 	.word	0x00000010
        /*00d8*/ 	.short	0x0100
        /*00da*/ 	.byte	0x08
	.zero		1


	//   ....[5]....
        /*00dc*/ 	.word	0x00000280
        /*00e0*/ 	.word	0x000000ff
        /*00e4*/ 	.word	0x00000030
        /*00e8*/ 	.short	0x0100
        /*00ea*/ 	.byte	0x08
	.zero		1


	//   ....[6]....
        /*00ec*/ 	.word	0x00000290
        /*00f0*/ 	.word	0x000000ff
        /*00f4*/ 	.word	0x00000018
        /*00f8*/ 	.short	0x0100
        /*00fa*/ 	.byte	0x08
	.zero		1


	//   ....[7]....
        /*00fc*/ 	.word	0x000002a0
        /*0100*/ 	.word	0x000000ff
        /*0104*/ 	.word	0x00000038
        /*0108*/ 	.short	0x0100
        /*010a*/ 	.byte	0x08
	.zero		1


	//   ....[8]....
        /*010c*/ 	.word	0x000006f0
        /*0110*/ 	.word	0x000000ff
        /*0114*/ 	.word	0x00000050
        /*0118*/ 	.short	0x0100
        /*011a*/ 	.byte	0x06
	.zero		1


	//   ....[9]....
        /*011c*/ 	.word	0x00000780
        /*0120*/ 	.word	0x000000ff
        /*0124*/ 	.word	0x00000058
        /*0128*/ 	.short	0x0100
        /*012a*/ 	.byte	0x06
	.zero		1


	//   ....[10]....
        /*012c*/ 	.word	0x000014c0
        /*0130*/ 	.word	0x00000003
        /*0134*/ 	.word	0x00000000
        /*0138*/ 	.short	0x010a
        /*013a*/ 	.byte	0x3f
	.zero		1


	//   ....[11]....
        /*013c*/ 	.word	0x00001500
        /*0140*/ 	.word	0x00000003
        /*0144*/ 	.word	0x00000000
        /*0148*/ 	.short	0x010a
        /*014a*/ 	.byte	0x3f
	.zero		1


	//   ....[12]....
        /*014c*/ 	.word	0x00001d20
        /*0150*/ 	.word	0x00000005
        /*0154*/ 	.word	0x00000000
        /*0158*/ 	.short	0x010a
        /*015a*/ 	.byte	0x3f
	.zero		1


	//   ....[13]....
        /*015c*/ 	.word	0x00001d60
        /*0160*/ 	.word	0x00000005
        /*0164*/ 	.word	0x00000000
        /*0168*/ 	.short	0x010a
        /*016a*/ 	.byte	0x3f
	.zero		1


	//   ....[14]....
        /*016c*/ 	.word	0x00002400
        /*0170*/ 	.word	0x00000005
        /*0174*/ 	.word	0x00000000
        /*0178*/ 	.short	0x0101
        /*017a*/ 	.byte	0x3f
	.zero		1


	//   ....[15]....
        /*017c*/ 	.word	0x000025e0
        /*0180*/ 	.word	0x00000003
        /*0184*/ 	.word	0x00000000
        /*0188*/ 	.short	0x0101
        /*018a*/ 	.byte	0x3f
	.zero		1


	//   ....[16]....
        /*018c*/ 	.word	0x0000bad0
        /*0190*/ 	.word	0x00000014
        /*0194*/ 	.word	0x00000020
        /*0198*/ 	.short	0x010a
        /*019a*/ 	.byte	0x3f
	.zero		1


	//   ....[17]....
        /*019c*/ 	.word	0x0000bf70
        /*01a0*/ 	.word	0x00000004
        /*01a4*/ 	.word	0x00000058
        /*01a8*/ 	.short	0x0101
        /*01aa*/ 	.byte	0x3f
	.zero		1


	//   ....[18]....
        /*01ac*/ 	.word	0x0000c680
        /*01b0*/ 	.word	0x00000005
        /*01b4*/ 	.word	0x00000000
        /*01b8*/ 	.short	0x010a
        /*01ba*/ 	.byte	0x3f
	.zero		1


	//   ....[19]....
        /*01bc*/ 	.word	0x0000c700
        /*01c0*/ 	.word	0x00000007
        /*01c4*/ 	.word	0x00000000
        /*01c8*/ 	.short	0x010a
        /*01ca*/ 	.byte	0x3f
	.zero		1


	//   ....[20]....
        /*01cc*/ 	.word	0x0000c790
        /*01d0*/ 	.word	0x00000006
        /*01d4*/ 	.word	0x00000000
        /*01d8*/ 	.short	0x010a
        /*01da*/ 	.byte	0x3f
	.zero		1


	//   ....[21]....
        /*01dc*/ 	.word	0x0000c820
        /*01e0*/ 	.word	0x00000003
        /*01e4*/ 	.word	0x00000000
        /*01e8*/ 	.short	0x010a
        /*01ea*/ 	.byte	0x3f
	.zero		1


	//   ....[22]....
        /*01ec*/ 	.word	0x0000c880
        /*01f0*/ 	.word	0x00000003
        /*01f4*/ 	.word	0x00000000
        /*01f8*/ 	.short	0x010a
        /*01fa*/ 	.byte	0x3f
	.zero		1


	//   ....[23]....
        /*01fc*/ 	.word	0x0000c8d0
        /*0200*/ 	.word	0x00000005
        /*0204*/ 	.word	0x00000000
        /*0208*/ 	.short	0x010a
        /*020a*/ 	.byte	0x3f
	.zero		1


	//   ....[24]....
        /*020c*/ 	.word	0x0000c9a0
        /*0210*/ 	.word	0x00000014
        /*0214*/ 	.word	0x00000020
        /*0218*/ 	.short	0x010a
        /*021a*/ 	.byte	0x3f
	.zero		1


	//   ....[25]....
        /*021c*/ 	.word	0x0000ca70
        /*0220*/ 	.word	0x00000005
        /*0224*/ 	.word	0x00000000
        /*0228*/ 	.short	0x010a
        /*022a*/ 	.byte	0x3f
	.zero		1


	//   ....[26]....
        /*022c*/ 	.word	0x0000cac0
        /*0230*/ 	.word	0x00000007
        /*0234*/ 	.word	0x00000000
        /*0238*/ 	.short	0x010a
        /*023a*/ 	.byte	0x3f
	.zero		1


	//   ....[27]....
        /*023c*/ 	.word	0x0000cb10
        /*0240*/ 	.word	0x00000006
        /*0244*/ 	.word	0x00000000
        /*0248*/ 	.short	0x010a
        /*024a*/ 	.byte	0x3f
	.zero		1


	//----- nvinfo : EIATTR_NUM_MBARRIERS
	.align		4
.L_35:
        /*024c*/ 	.byte	0x03, 0x38
        /*024e*/ 	.short	0x000a


	//----- nvinfo : EIATTR_EXIT_INSTR_OFFSETS
	.align		4
        /*0250*/ 	.byte	0x04, 0x1c
        /*0252*/ 	.short	(.L_37 - .L_36)


	//   ....[0]....
.L_36:
        /*0254*/ 	.word	0x00000950


	//   ....[1]....
        /*0258*/ 	.word	0x00001170


	//   ....[2]....
        /*025c*/ 	.word	0x0000b100


	//   ....[3]....
        /*0260*/ 	.word	0x0000b660


	//   ....[4]....
        /*0264*/ 	.word	0x0000c870


	//----- nvinfo : EIATTR_MAX_THREADS
	.align		4
.L_37:
        /*0268*/ 	.byte	0x04, 0x05
        /*026a*/ 	.short	(.L_39 - .L_38)
.L_38:
        /*026c*/ 	.word	0x00000180
        /*0270*/ 	.word	0x00000001
        /*0274*/ 	.word	0x00000001


	//----- nvinfo : EIATTR_CRS_STACK_SIZE
	.align		4
.L_39:
        /*0278*/ 	.byte	0x04, 0x1e
        /*027a*/ 	.short	(.L_41 - .L_40)
.L_40:
        /*027c*/ 	.word	0x00000000


	//----- nvinfo : EIATTR_CBANK_PARAM_SIZE
	.align		4
.L_41:
        /*0280*/ 	.byte	0x03, 0x19
        /*0282*/ 	.short	0x0470


	//----- nvinfo : EIATTR_PARAM_CBANK
	.align		4
        /*0284*/ 	.byte	0x04, 0x0a
        /*0286*/ 	.short	(.L_43 - .L_42)
	.align		4
.L_42:
        /*0288*/ 	.word	index@(.nv.constant0._ZN7cutlass13device_kernelINS_4gemm6kernel13GemmUniversalIN4cute5tupleIJiiiiEEENS1_10collective13CollectiveMmaINS1_34MainloopSm90TmaGmmaWarpSpecializedILi4ENS5_IJNS4_1CILi2EEESB_NSA_ILi1EEEEEENS1_35KernelTmaWarpSpecializedCooperativeEEENS5_IJNSA_ILi256EEENSA_ILi128EEENSA_ILi64EEEEEENS_10tfloat32_tENS5_IJlSC_lEEESK_SL_NS4_8TiledMMAINS4_8MMA_AtomIJNS4_4SM904GMMA30MMA_64x128x8_F32TF32TF32_SS_TNILNSP_7ScaleInE1ELSR_1EEEEEENS4_6LayoutINS5_IJSB_SC_SC_EEENS5_IJSC_NSA_ILi0EEESW_EEEEENS5_IJNS4_10UnderscoreESZ_SZ_EEEEENS4_23SM90_TMA_LOAD_MULTICASTENS4_14ComposedLayoutINS4_7SwizzleILi3ELi4ELi3EEENS4_18smem_ptr_flag_bitsILi32EEENSU_INS5_IJNSA_ILi8EEENSA_ILi32EEEEEENS5_IJS19_SC_EEEEEEEvNS4_8identityES12_S1D_vS1E_EENS_8epilogue10collective6detail29Sm90TmaWarpSpecializedAdapterINS1H_15DefaultEpilogueISK_SL_SL_NS1G_6thread17LinearCombinationISK_Li1EffLNS1L_9ScaleType4KindE0ELNS_15FloatRoundStyleE2ESK_EENS1_15EpilogueDefaultEEEEEvvEEEEvNT_6ParamsE)
        /*028c*/ 	.short	0x0210
        /*028e*/ 	.short	0x0470


	//----- nvinfo : EIATTR_SW_WAR
	.align		4
.L_43:
        /*0290*/ 	.byte	0x04, 0x36
        /*0292*/ 	.short	(.L_45 - .L_44)
.L_44:
        /*0294*/ 	.word	0x00000008
.L_45:


//--------------------- .nv.callgraph             --------------------------
	.section	.nv.callgraph,"",@"SHT_CUDA_CALLGRAPH"
	.align	4
	.sectionentsize	8
	.align		4
        /*0000*/ 	.word	0x00000000
	.align		4
        /*0004*/ 	.word	0xffffffff
	.align		4
        /*0008*/ 	.word	index@(_ZN7cutlass13device_kernelINS_4gemm6kernel13GemmUniversalIN4cute5tupleIJiiiiEEENS1_10collective13CollectiveMmaINS1_34MainloopSm90TmaGmmaWarpSpecializedILi4ENS5_IJNS4_1CILi2EEESB_NSA_ILi1EEEEEENS1_35KernelTmaWarpSpecializedCooperativeEEENS5_IJNSA_ILi256EEENSA_ILi128EEENSA_ILi64EEEEEENS_10tfloat32_tENS5_IJlSC_lEEESK_SL_NS4_8TiledMMAINS4_8MMA_AtomIJNS4_4SM904GMMA30MMA_64x128x8_F32TF32TF32_SS_TNILNSP_7ScaleInE1ELSR_1EEEEEENS4_6LayoutINS5_IJSB_SC_SC_EEENS5_IJSC_NSA_ILi0EEESW_EEEEENS5_IJNS4_10UnderscoreESZ_SZ_EEEEENS4_23SM90_TMA_LOAD_MULTICASTENS4_14ComposedLayoutINS4_7SwizzleILi3ELi4ELi3EEENS4_18smem_ptr_flag_bitsILi32EEENSU_INS5_IJNSA_ILi8EEENSA_ILi32EEEEEENS5_IJS19_SC_EEEEEEEvNS4_8identityES12_S1D_vS1E_EENS_8epilogue10collective6detail29Sm90TmaWarpSpecializedAdapterINS1H_15DefaultEpilogueISK_SL_SL_NS1G_6thread17LinearCombinationISK_Li1EffLNS1L_9ScaleType4KindE0ELNS_15FloatRoundStyleE2ESK_EENS1_15EpilogueDefaultEEEEEvvEEEEvNT_6ParamsE)
	.align		4
        /*000c*/ 	.word	index@(__assertfail)
	.align		4
        /*0010*/ 	.word	0x00000000
	.align		4
        /*0014*/ 	.word	0xfffffffe
	.align		4
        /*0018*/ 	.word	0x00000000
	.align		4
        /*001c*/ 	.word	0xfffffffd
	.align		4
        /*0020*/ 	.word	0x00000000
	.align		4
        /*0024*/ 	.word	0xfffffffc


//--------------------- .nv.constant4             --------------------------
	.section	.nv.constant4,"a",@progbits
	.align	8
	.align		8
.nv.constant4:
        /*0000*/ 	.dword	__assertfail
	.align		8
        /*0008*/ 	.dword	__unnamed_1
	.align		8
        /*0010*/ 	.dword	_ZN39_INTERNAL_219cbed5_4_k_cu_bb7685d5_64454cuda3std3__45__cpo5beginE
	.align		8
        /*0018*/ 	.dword	_ZN39_INTERNAL_219cbed5_4_k_cu_bb7685d5_64454cuda3std3__45__cpo3endE
	.align		8
        /*0020*/ 	.dword	_ZN39_INTERNAL_219cbed5_4_k_cu_bb7685d5_64454cuda3std3__45__cpo6cbeginE
	.align		8
        /*0028*/ 	.dword	_ZN39_INTERNAL_219cbed5_4_k_cu_bb7685d5_64454cuda3std3__45__cpo4cendE
	.align		8
        /*0030*/ 	.dword	_ZN39_INTERNAL_219cbed5_4_k_cu_bb7685d5_64454cuda3std3__441_GLOBAL__N__219cbed5_4_k_cu_bb7685d5_64456ignoreE
	.align		8
        /*0038*/ 	.dword	_ZN39_INTERNAL_219cbed5_4_k_cu_bb7685d5_64454cuda3std3__419piecewise_constructE
	.align		8
        /*0040*/ 	.dword	_ZN39_INTERNAL_219cbed5_4_k_cu_bb7685d5_64454cuda3std3__48in_placeE
	.align		8
        /*0048*/ 	.dword	_ZN39_INTERNAL_219cbed5_4_k_cu_bb7685d5_64454cuda3std6ranges3__45__cpo4swapE
	.align		8
        /*0050*/ 	.dword	_ZN39_INTERNAL_219cbed5_4_k_cu_bb7685d5_64454cuda3std6ranges3__45__cpo9iter_moveE
	.align		8
        /*0058*/ 	.dword	_ZN39_INTERNAL_219cbed5_4_k_cu_bb7685d5_64454cute7productE
	.align		8
        /*0060*/ 	.dword	_ZN39_INTERNAL_219cbed5_4_k_cu_bb7685d5_64454cute1_E
	.align		8
        /*0068*/ 	.dword	$str$22
	.align		8
        /*0070*/ 	.dword	$str$23


//--------------------- .text._ZN7cutlass13device_kernelINS_4gemm6kernel13GemmUniversalIN4cute5tupleIJiiiiEEENS1_10collective13CollectiveMmaINS1_34MainloopSm90TmaGmmaWarpSpecializedILi4ENS5_IJNS4_1CILi2EEESB_NSA_ILi1EEEEEENS1_35KernelTmaWarpSpecializedCooperativeEEENS5_IJNSA_ILi256EEENSA_ILi128EEENSA_ILi64EEEEEENS_10tfloat32_tENS5_IJlSC_lEEESK_SL_NS4_8TiledMMAINS4_8MMA_AtomIJNS4_4SM904GMMA30MMA_64x128x8_F32TF32TF32_SS_TNILNSP_7ScaleInE1ELSR_1EEEEEENS4_6LayoutINS5_IJSB_SC_SC_EEENS5_IJSC_NSA_ILi0EEESW_EEEEENS5_IJNS4_10UnderscoreESZ_SZ_EEEEENS4_23SM90_TMA_LOAD_MULTICASTENS4_14ComposedLayoutINS4_7SwizzleILi3ELi4ELi3EEENS4_18smem_ptr_flag_bitsILi32EEENSU_INS5_IJNSA_ILi8EEENSA_ILi32EEEEEENS5_IJS19_SC_EEEEEEEvNS4_8identityES12_S1D_vS1E_EENS_8epilogue10collective6detail29Sm90TmaWarpSpecializedAdapterINS1H_15DefaultEpilogueISK_SL_SL_NS1G_6thread17LinearCombinationISK_Li1EffLNS1L_9ScaleType4KindE0ELNS_15FloatRoundStyleE2ESK_EENS1_15EpilogueDefaultEEEEEvvEEEEvNT_6ParamsE --------------------------
	.section	.text._ZN7cutlass13device_kernelINS_4gemm6kernel13GemmUniversalIN4cute5tupleIJiiiiEEENS1_10collective13CollectiveMmaINS1_34MainloopSm90TmaGmmaWarpSpecializedILi4ENS5_IJNS4_1CILi2EEESB_NSA_ILi1EEEEEENS1_35KernelTmaWarpSpecializedCooperativeEEENS5_IJNSA_ILi256EEENSA_ILi128EEENSA_ILi64EEEEEENS_10tfloat32_tENS5_IJlSC_lEEESK_SL_NS4_8TiledMMAINS4_8MMA_AtomIJNS4_4SM904GMMA30MMA_64x128x8_F32TF32TF32_SS_TNILNSP_7ScaleInE1ELSR_1EEEEEENS4_6LayoutINS5_IJSB_SC_SC_EEENS5_IJSC_NSA_ILi0EEESW_EEEEENS5_IJNS4_10UnderscoreESZ_SZ_EEEEENS4_23SM90_TMA_LOAD_MULTICASTENS4_14ComposedLayoutINS4_7SwizzleILi3ELi4ELi3EEENS4_18smem_ptr_flag_bitsILi32EEENSU_INS5_IJNSA_ILi8EEENSA_ILi32EEEEEENS5_IJS19_SC_EEEEEEEvNS4_8identityES12_S1D_vS1E_EENS_8epilogue10collective6detail29Sm90TmaWarpSpecializedAdapterINS1H_15DefaultEpilogueISK_SL_SL_NS1G_6thread17LinearCombinationISK_Li1EffLNS1L_9ScaleType4KindE0ELNS_15FloatRoundStyleE2ESK_EENS1_15EpilogueDefaultEEEEEvvEEEEvNT_6ParamsE,"ax",@progbits
	.align	128
.text._ZN7cutlass13device_kernelINS_4gemm6kernel13GemmUniversalIN4cute5tupleIJiiiiEEENS1_10collective13CollectiveMmaINS1_34MainloopSm90TmaGmmaWarpSpecializedILi4ENS5_IJNS4_1CILi2EEESB_NSA_ILi1EEEEEENS1_35KernelTmaWarpSpecializedCooperativeEEENS5_IJNSA_ILi256EEENSA_ILi128EEENSA_ILi64EEEEEENS_10tfloat32_tENS5_IJlSC_lEEESK_SL_NS4_8TiledMMAINS4_8MMA_AtomIJNS4_4SM904GMMA30MMA_64x128x8_F32TF32TF32_SS_TNILNSP_7ScaleInE1ELSR_1EEEEEENS4_6LayoutINS5_IJSB_SC_SC_EEENS5_IJSC_NSA_ILi0EEESW_EEEEENS5_IJNS4_10UnderscoreESZ_SZ_EEEEENS4_23SM90_TMA_LOAD_MULTICASTENS4_14ComposedLayoutINS4_7SwizzleILi3ELi4ELi3EEENS4_18smem_ptr_flag_bitsILi32EEENSU_INS5_IJNSA_ILi8EEENSA_ILi32EEEEEENS5_IJS19_SC_EEEEEEEvNS4_8identityES12_S1D_vS1E_EENS_8epilogue10collective6detail29Sm90TmaWarpSpecializedAdapterINS1H_15DefaultEpilogueISK_SL_SL_NS1G_6thread17LinearCombinationISK_Li1EffLNS1L_9ScaleType4KindE0ELNS_15FloatRoundStyleE2ESK_EENS1_15EpilogueDefaultEEEEEvvEEEEvNT_6ParamsE:
        .type           _ZN7cutlass13device_kernelINS_4gemm6kernel13GemmUniversalIN4cute5tupleIJiiiiEEENS1_10collective13CollectiveMmaINS1_34MainloopSm90TmaGmmaWarpSpecializedILi4ENS5_IJNS4_1CILi2EEESB_NSA_ILi1EEEEEENS1_35KernelTmaWarpSpecializedCooperativeEEENS5_IJNSA_ILi256EEENSA_ILi128EEENSA_ILi64EEEEEENS_10tfloat32_tENS5_IJlSC_lEEESK_SL_NS4_8TiledMMAINS4_8MMA_AtomIJNS4_4SM904GMMA30MMA_64x128x8_F32TF32TF32_SS_TNILNSP_7ScaleInE1ELSR_1EEEEEENS4_6LayoutINS5_IJSB_SC_SC_EEENS5_IJSC_NSA_ILi0EEESW_EEEEENS5_IJNS4_10UnderscoreESZ_SZ_EEEEENS4_23SM90_TMA_LOAD_MULTICASTENS4_14ComposedLayoutINS4_7SwizzleILi3ELi4ELi3EEENS4_18smem_ptr_flag_bitsILi32EEENSU_INS5_IJNSA_ILi8EEENSA_ILi32EEEEEENS5_IJS19_SC_EEEEEEEvNS4_8identityES12_S1D_vS1E_EENS_8epilogue10collective6detail29Sm90TmaWarpSpecializedAdapterINS1H_15DefaultEpilogueISK_SL_SL_NS1G_6thread17LinearCombinationISK_Li1EffLNS1L_9ScaleType4KindE0ELNS_15FloatRoundStyleE2ESK_EENS1_15EpilogueDefaultEEEEEvvEEEEvNT_6ParamsE,@function
        .size           _ZN7cutlass13device_kernelINS_4gemm6kernel13GemmUniversalIN4cute5tupleIJiiiiEEENS1_10collective13CollectiveMmaINS1_34MainloopSm90TmaGmmaWarpSpecializedILi4ENS5_IJNS4_1CILi2EEESB_NSA_ILi1EEEEEENS1_35KernelTmaWarpSpecializedCooperativeEEENS5_IJNSA_ILi256EEENSA_ILi128EEENSA_ILi64EEEEEENS_10tfloat32_tENS5_IJlSC_lEEESK_SL_NS4_8TiledMMAINS4_8MMA_AtomIJNS4_4SM904GMMA30MMA_64x128x8_F32TF32TF32_SS_TNILNSP_7ScaleInE1ELSR_1EEEEEENS4_6LayoutINS5_IJSB_SC_SC_EEENS5_IJSC_NSA_ILi0EEESW_EEEEENS5_IJNS4_10UnderscoreESZ_SZ_EEEEENS4_23SM90_TMA_LOAD_MULTICASTENS4_14ComposedLayoutINS4_7SwizzleILi3ELi4ELi3EEENS4_18smem_ptr_flag_bitsILi32EEENSU_INS5_IJNSA_ILi8EEENSA_ILi32EEEEEENS5_IJS19_SC_EEEEEEEvNS4_8identityES12_S1D_vS1E_EENS_8epilogue10collective6detail29Sm90TmaWarpSpecializedAdapterINS1H_15DefaultEpilogueISK_SL_SL_NS1G_6thread17LinearCombinationISK_Li1EffLNS1L_9ScaleType4KindE0ELNS_15FloatRoundStyleE2ESK_EENS1_15EpilogueDefaultEEEEEvvEEEEvNT_6ParamsE,(.L_x_323 - _ZN7cutlass13device_kernelINS_4gemm6kernel13GemmUniversalIN4cute5tupleIJiiiiEEENS1_10collective13CollectiveMmaINS1_34MainloopSm90TmaGmmaWarpSpecializedILi4ENS5_IJNS4_1CILi2EEESB_NSA_ILi1EEEEEENS1_35KernelTmaWarpSpecializedCooperativeEEENS5_IJNSA_ILi256EEENSA_ILi128EEENSA_ILi64EEEEEENS_10tfloat32_tENS5_IJlSC_lEEESK_SL_NS4_8TiledMMAINS4_8MMA_AtomIJNS4_4SM904GMMA30MMA_64x128x8_F32TF32TF32_SS_TNILNSP_7ScaleInE1ELSR_1EEEEEENS4_6LayoutINS5_IJSB_SC_SC_EEENS5_IJSC_NSA_ILi0EEESW_EEEEENS5_IJNS4_10UnderscoreESZ_SZ_EEEEENS4_23SM90_TMA_LOAD_MULTICASTENS4_14ComposedLayoutINS4_7SwizzleILi3ELi4ELi3EEENS4_18smem_ptr_flag_bitsILi32EEENSU_INS5_IJNSA_ILi8EEENSA_ILi32EEEEEENS5_IJS19_SC_EEEEEEEvNS4_8identityES12_S1D_vS1E_EENS_8epilogue10collective6detail29Sm90TmaWarpSpecializedAdapterINS1H_15DefaultEpilogueISK_SL_SL_NS1G_6thread17LinearCombinationISK_Li1EffLNS1L_9ScaleType4KindE0ELNS_15FloatRoundStyleE2ESK_EENS1_15EpilogueDefaultEEEEEvvEEEEvNT_6ParamsE)
        .other          _ZN7cutlass13device_kernelINS_4gemm6kernel13GemmUniversalIN4cute5tupleIJiiiiEEENS1_10collective13CollectiveMmaINS1_34MainloopSm90TmaGmmaWarpSpecializedILi4ENS5_IJNS4_1CILi2EEESB_NSA_ILi1EEEEEENS1_35KernelTmaWarpSpecializedCooperativeEEENS5_IJNSA_ILi256EEENSA_ILi128EEENSA_ILi64EEEEEENS_10tfloat32_tENS5_IJlSC_lEEESK_SL_NS4_8TiledMMAINS4_8MMA_AtomIJNS4_4SM904GMMA30MMA_64x128x8_F32TF32TF32_SS_TNILNSP_7ScaleInE1ELSR_1EEEEEENS4_6LayoutINS5_IJSB_SC_SC_EEENS5_IJSC_NSA_ILi0EEESW_EEEEENS5_IJNS4_10UnderscoreESZ_SZ_EEEEENS4_23SM90_TMA_LOAD_MULTICASTENS4_14ComposedLayoutINS4_7SwizzleILi3ELi4ELi3EEENS4_18smem_ptr_flag_bitsILi32EEENSU_INS5_IJNSA_ILi8EEENSA_ILi32EEEEEENS5_IJS19_SC_EEEEEEEvNS4_8identityES12_S1D_vS1E_EENS_8epilogue10collective6detail29Sm90TmaWarpSpecializedAdapterINS1H_15DefaultEpilogueISK_SL_SL_NS1G_6thread17LinearCombinationISK_Li1EffLNS1L_9ScaleType4KindE0ELNS_15FloatRoundStyleE2ESK_EENS1_15EpilogueDefaultEEEEEvvEEEEvNT_6ParamsE,@"STO_CUDA_ENTRY STV_DEFAULT"
_ZN7cutlass13device_kernelINS_4gemm6kernel13GemmUniversalIN4cute5tupleIJiiiiEEENS1_10collective13CollectiveMmaINS1_34MainloopSm90TmaGmmaWarpSpecializedILi4ENS5_IJNS4_1CILi2EEESB_NSA_ILi1EEEEEENS1_35KernelTmaWarpSpecializedCooperativeEEENS5_IJNSA_ILi256EEENSA_ILi128EEENSA_ILi64EEEEEENS_10tfloat32_tENS5_IJlSC_lEEESK_SL_NS4_8TiledMMAINS4_8MMA_AtomIJNS4_4SM904GMMA30MMA_64x128x8_F32TF32TF32_SS_TNILNSP_7ScaleInE1ELSR_1EEEEEENS4_6LayoutINS5_IJSB_SC_SC_EEENS5_IJSC_NSA_ILi0EEESW_EEEEENS5_IJNS4_10UnderscoreESZ_SZ_EEEEENS4_23SM90_TMA_LOAD_MULTICASTENS4_14ComposedLayoutINS4_7SwizzleILi3ELi4ELi3EEENS4_18smem_ptr_flag_bitsILi32EEENSU_INS5_IJNSA_ILi8EEENSA_ILi32EEEEEENS5_IJS19_SC_EEEEEEEvNS4_8identityES12_S1D_vS1E_EENS_8epilogue10collective6detail29Sm90TmaWarpSpecializedAdapterINS1H_15DefaultEpilogueISK_SL_SL_NS1G_6thread17LinearCombinationISK_Li1EffLNS1L_9ScaleType4KindE0ELNS_15FloatRoundStyleE2ESK_EENS1_15EpilogueDefaultEEEEEvvEEEEvNT_6ParamsE:
[----:B------:R-:W0:Y:S01]  /*0000*/  LDC R1, c[0x0][0x28] ;  /* 0x00000a00ff017b82 */ /* 0x000e220000000800 */
[----:B------:R-:W1:Y:S01]  /*0010*/  S2R R18, SR_TID.X ;  /* 0x0000000000127919 */ /* 0x000e620000002100 */
[----:B------:R-:W-:Y:S01]  /*0020*/  ELECT P0, URZ, PT ;  /* 0x00000000003f782f */ /* 0x000fe20003800000 */
[----:B------:R-:W-:Y:S01]  /*0030*/  BSSY B0, `(.L_x_0) ;  /* 0x000000f000007945 */ /* 0x000fe20003800000 */
[--C-:B-1----:R-:W-:Y:S02]  /*0040*/  SHF.R.U32.HI R0, RZ, 0x5, R18.reuse ;  /* 0x00000005ff007819 */ /* 0x102fe40000011612 */
[----:B------:R-:W-:-:S03]  /*0050*/  SHF.R.U32.HI R3, RZ, 0x7, R18 ;  /* 0x00000007ff037819 */ /* 0x000fc60000011612 */
[----:B------:R-:W1:Y:S04]  /*0060*/  SHFL.IDX PT, R2, R0, RZ, 0x1f ;  /* 0x00001fff00027589 */ /* 0x000e6800000e0000 */
[----:B------:R2:W3:Y:S01]  /*0070*/  SHFL.IDX PT, R5, R3, RZ, 0x1f ;  /* 0x00001fff03057589 */ /* 0x0004e200000e0000 */
[----:B-1----:R-:W-:-:S13]  /*0080*/  ISETP.NE.OR P0, PT, R2, RZ, !P0 ;  /* 0x000000ff0200720c */ /* 0x002fda0004705670 */
[----:B0-23--:R-:W-:Y:S05]  /*0090*/  @P0 BRA `(.L_x_1) ;  /* 0x0000000000200947 */ /* 0x00dfea0003800000 */
[----:B------:R-:W-:Y:S02]  /*00a0*/  ULDC.64 UR4, c[0x0][0x198] ;  /* 0x0000660000047ab9 */ /* 0x000fe40000000a00 */
[----:B------:R-:W-:Y:S02]  /*00b0*/  UIADD3 UR6, UP0, UR4, 0xf0, URZ ;  /* 0x000000f004067890 */ /* 0x000fe4000ff1e03f */
[----:B------:R-:W-:Y:S02]  /*00c0*/  UIADD3 UR4, UP1, UR4, 0x1f0, URZ ;  /* 0x000001f004047890 */ /* 0x000fe4000ff3e03f */
[----:B------:R-:W-:Y:S02]  /*00d0*/  UIADD3.X UR7, URZ, UR5, URZ, UP0, !UPT ;  /* 0x000000053f077290 */ /* 0x000fe400087fe43f */
[----:B------:R-:W-:-:S07]  /*00e0*/  UIADD3.X UR5, URZ, UR5, URZ, UP1, !UPT ;  /* 0x000000053f057290 */ /* 0x000fce0008ffe43f */
[----:B------:R0:W-:Y:S02]  /*00f0*/  UTMACCTL.PF [UR6] ;  /* 0x00000000060079b9 */ /* 0x0001e40008040000 */
[----:B------:R0:W-:Y:S02]  /*0100*/  UTMACCTL.PF [UR4] ;  /* 0x00000000040079b9 */ /* 0x0001e40008040000 */
[----:B0-----:R-:W-:Y:S01]  /*0110*/  NOP ;  /* 0x0000000000007918 */ /* 0x001fe20000000000 */
.L_x_1:
[----:B------:R-:W-:Y:S05]  /*0120*/  BSYNC B0 ;  /* 0x0000000000007941 */ /* 0x000fea0003800000 */
.L_x_0:
[----:B------:R-:W0:Y:S02]  /*0130*/  SHFL.IDX PT, R3, R0, RZ, 0x1f ;  /* 0x00001fff00037589 */ /* 0x000e2400000e0000 */
[----:B0-----:R-:W-:-:S13]  /*0140*/  ISETP.NE.AND P0, PT, R3, RZ, PT ;  /* 0x000000ff0300720c */ /* 0x001fda0003f05270 */
[----:B------:R-:W-:Y:S05]  /*0150*/  @P0 BRA `(.L_x_2) ;  /* 0x0000000000580947 */ /* 0x000fea0003800000 */
[----:B------:R-:W0:Y:S01]  /*0160*/  S2UR UR8, SR_CgaCtaId ;  /* 0x00000000000879c3 */ /* 0x000e220000008800 */
[----:B------:R-:W-:Y:S01]  /*0170*/  UMOV UR4, 0x400 ;  /* 0x0000040000047882 */ /* 0x000fe20000000000 */
[----:B------:R-:W-:Y:S01]  /*0180*/  UMOV UR5, 0x1 ;  /* 0x0000000100057882 */ /* 0x000fe20000000000 */
[----:B------:R-:W-:Y:S01]  /*0190*/  UMOV UR6, 0x6 ;  /* 0x0000000600067882 */ /* 0x000fe20000000000 */
[----:B------:R-:W-:Y:S01]  /*01a0*/  ELECT P0, URZ, PT ;  /* 0x00000000003f782f */ /* 0x000fe20003800000 */
[----:B------:R-:W-:-:S04]  /*01b0*/  UIADD3 UR6, -UR6, 0x100000, URZ ;  /* 0x0010000006067890 */ /* 0x000fc8000fffe13f */
[----:B------:R-:W-:Y:S02]  /*01c0*/  USHF.L.U32 UR7, UR6, 0xb, URZ ;  /* 0x0000000b06077899 */ /* 0x000fe4000800063f */
[----:B------:R-:W-:Y:S02]  /*01d0*/  USHF.L.U32 UR6, UR6, 0x1, URZ ;  /* 0x0000000106067899 */ /* 0x000fe4000800063f */
[----:B0-----:R-:W-:Y:S02]  /*01e0*/  ULEA UR8, UR8, UR4, 0x18 ;  /* 0x0000000408087291 */ /* 0x001fe4000f8ec03f */
[----:B------:R-:W-:-:S04]  /*01f0*/  UIADD3 UR4, -UR5, 0x100000, URZ ;  /* 0x0010000005047890 */ /* 0x000fc8000fffe13f */
[----:B------:R-:W-:Y:S02]  /*0200*/  USHF.L.U32 UR5, UR4, 0xb, URZ ;  /* 0x0000000b04057899 */ /* 0x000fe4000800063f */
[----:B------:R-:W-:Y:S01]  /*0210*/  USHF.L.U32 UR4, UR4, 0x1, URZ ;  /* 0x0000000104047899 */ /* 0x000fe2000800063f */
[----:B------:R-:W0:Y:S11]  /*0220*/  FENCE.VIEW.ASYNC.S ;  /* 0x00000000000073c6 */ /* 0x000e360000000000 */
[----:B0-----:R0:W1:Y:S01]  /*0230*/  SYNCS.EXCH.64 URZ, [UR8], UR4 ;  /* 0x00000004083f75b2 */ /* 0x0010620008000100 */
[----:B------:R0:W2:Y:S01]  /*0240*/  SYNCS.EXCH.64 URZ, [UR8+0x20], UR6 ;  /* 0x00002006083f75b2 */ /* 0x0000a20008000100 */
[----:B------:R0:W3:Y:S01]  /*0250*/  SYNCS.EXCH.64 URZ, [UR8+0x8], UR4 ;  /* 0x00000804083f75b2 */ /* 0x0000e20008000100 */
[----:B------:R0:W4:Y:S01]  /*0260*/  SYNCS.EXCH.64 URZ, [UR8+0x28], UR6 ;  /* 0x00002806083f75b2 */ /* 0x0001220008000100 */
[----:B------:R0:W0:Y:S01]  /*0270*/  SYNCS.EXCH.64 URZ, [UR8+0x10], UR4 ;  /* 0x00001004083f75b2 */ /* 0x0000220008000100 */
[----:B------:R0:W0:Y:S01]  /*0280*/  SYNCS.EXCH.64 URZ, [UR8+0x30], UR6 ;  /* 0x00003006083f75b2 */ /* 0x0000220008000100 */
[----:B------:R0:W0:Y:S01]  /*0290*/  SYNCS.EXCH.64 URZ, [UR8+0x18], UR4 ;  /* 0x00001804083f75b2 */ /* 0x0000220008000100 */
[----:B------:R0:W0:Y:S01]  /*02a0*/  SYNCS.EXCH.64 URZ, [UR8+0x38], UR6 ;  /* 0x00003806083f75b2 */ /* 0x0000220008000100 */
[----:B------:R-:W-:Y:S01]  /*02b0*/  NOP ;  /* 0x0000000000007918 */ /* 0x000fe20000000000 */
.L_x_2:
[----:B------:R-:W-:Y:S01]  /*02c0*/  SHF.R.S32.HI R7, RZ, 0x1f, R18 ;  /* 0x0000001fff077819 */ /* 0x000fe20000011412 */
[----:B------:R-:W5:Y:S01]  /*02d0*/  SHFL.IDX PT, R0, R0, RZ, 0x1f ;  /* 0x00001fff00007589 */ /* 0x000f6200000e0000 */
[----:B0-----:R-:W0:Y:S01]  /*02e0*/  S2UR UR8, SR_CTAID.X ;  /* 0x00000000000879c3 */ /* 0x001e220000002500 */
[----:B------:R-:W-:Y:S02]  /*02f0*/  ELECT P0, URZ, PT ;  /* 0x00000000003f782f */ /* 0x000fe40003800000 */
[----:B------:R-:W-:Y:S01]  /*0300*/  LEA.HI R7, R7, R18, RZ, 0x7 ;  /* 0x0000001207077211 */ /* 0x000fe200078f38ff */
[----:B------:R-:W1:Y:S01]  /*0310*/  S2R R4, SR_CTAID.Y ;  /* 0x0000000000047919 */ /* 0x000e620000002600 */
[----:B------:R-:W-:Y:S01]  /*0320*/  SHF.R.S32.HI R8, RZ, 0x1f, R3 ;  /* 0x0000001fff087819 */ /* 0x000fe20000011403 */
[----:B------:R-:W-:Y:S01]  /*0330*/  ULDC UR4, c[0x0][0x150] ;  /* 0x0000540000047ab9 */ /* 0x000fe20000000800 */
[----:B------:R-:W-:Y:S01]  /*0340*/  LOP3.LUT R7, R7, 0xffffff80, RZ, 0xc0, !PT ;  /* 0xffffff8007077812 */ /* 0x000fe200078ec0ff */
[----:B------:R-:W-:Y:S01]  /*0350*/  NOP ;  /* 0x0000000000007918 */ /* 0x000fe20000000000 */
[----:B------:R-:W-:Y:S01]  /*0360*/  LEA.HI R8, R8, R3, RZ, 0x2 ;  /* 0x0000000308087211 */ /* 0x000fe200078f10ff */
[----:B------:R-:W2:Y:S01]  /*0370*/  LDC R10, c[0x0][0x144] ;  /* 0x00005100ff0a7b82 */ /* 0x000ea20000000800 */
[----:B------:R-:W-:Y:S01]  /*0380*/  NOP ;  /* 0x0000000000007918 */ /* 0x000fe20000000000 */
[----:B------:R-:W-:Y:S01]  /*0390*/  IMAD.IADD R6, R18, 0x1, -R7 ;  /* 0x0000000112067824 */ /* 0x000fe200078e0a07 */
[----:B------:R-:W-:Y:S01]  /*03a0*/  LOP3.LUT R8, R8, 0x3ffffffc, RZ, 0xc0, !PT ;  /* 0x3ffffffc08087812 */ /* 0x000fe200078ec0ff */
[----:B------:R-:W-:Y:S01]  /*03b0*/  IMAD.MOV.U32 R22, RZ, RZ, 0x1 ;  /* 0x00000001ff167424 */ /* 0x000fe200078e00ff */
[----:B------:R-:W-:-:S02]  /*03c0*/  ISETP.NE.AND P3, PT, R5, RZ, PT ;  /* 0x000000ff0500720c */ /* 0x000fc40003f65270 */
[----:B------:R-:W-:Y:S01]  /*03d0*/  SHF.R.S32.HI R7, RZ, 0x1f, R6 ;  /* 0x0000001fff077819 */ /* 0x000fe20000011406 */
[----:B------:R-:W-:Y:S01]  /*03e0*/  IMAD.IADD R8, R3, 0x1, -R8 ;  /* 0x0000000103087824 */ /* 0x000fe200078e0a08 */
[----:B------:R-:W3:Y:S02]  /*03f0*/  LDC R13, c[0x0][0x140] ;  /* 0x00005000ff0d7b82 */ /* 0x000ee40000000800 */
[----:B------:R-:W-:Y:S02]  /*0400*/  LEA.HI R7, R7, R6, RZ, 0x3 ;  /* 0x0000000607077211 */ /* 0x000fe400078f18ff */
[----:B-----5:R-:W-:Y:S02]  /*0410*/  ISETP.NE.OR P0, PT, R0, RZ, !P0 ;  /* 0x000000ff0000720c */ /* 0x020fe40004705670 */
[--C-:B------:R-:W-:Y:S02]  /*0420*/  SHF.R.S32.HI R0, RZ, 0x3, R7.reuse ;  /* 0x00000003ff007819 */ /* 0x100fe40000011407 */
[----:B------:R-:W-:-:S02]  /*0430*/  SHF.R.S32.HI R7, RZ, 0x1f, R7 ;  /* 0x0000001fff077819 */ /* 0x000fc40000011407 */
[----:B0-----:R-:W-:Y:S02]  /*0440*/  I2FP.F32.U32 R9, UR8 ;  /* 0x0000000800097c45 */ /* 0x001fe40008201000 */
[----:B------:R-:W-:-:S03]  /*0450*/  LEA.HI R7, R7, R0, RZ, 0x2 ;  /* 0x0000000007077211 */ /* 0x000fc600078f10ff */
[----:B------:R-:W-:Y:S01]  /*0460*/  FMUL R9, R9, UR4 ;  /* 0x0000000409097c20 */ /* 0x000fe20008400000 */
[----:B------:R-:W-:Y:S01]  /*0470*/  LOP3.LUT R7, R7, 0xfffffffc, RZ, 0xc0, !PT ;  /* 0xfffffffc07077812 */ /* 0x000fe200078ec0ff */
[----:B------:R-:W-:Y:S01]  /*0480*/  VOTEU.ALL UP0, P0 ;  /* 0x00000000003f7886 */ /* 0x000fe20000000000 */
[----:B-1----:R-:W-:Y:S01]  /*0490*/  I2FP.F32.U32 R3, R4 ;  /* 0x0000000400037245 */ /* 0x002fe20000201000 */
[----:B------:R-:W-:Y:S01]  /*04a0*/  ULDC UR4, c[0x0][0x154] ;  /* 0x0000550000047ab9 */ /* 0x000fe20000000800 */
[----:B------:R-:W-:Y:S01]  /*04b0*/  VOTEU.ALL UP1, P0 ;  /* 0x00000000003f7886 */ /* 0x000fe20000020000 */
[----:B------:R-:W0:Y:S01]  /*04c0*/  F2I.U32.TRUNC.NTZ R9, R9 ;  /* 0x0000000900097305 */ /* 0x000e22000020f000 */
[----:B------:R-:W-:Y:S01]  /*04d0*/  IMAD.IADD R7, R0, 0x1, -R7 ;  /* 0x0000000100077824 */ /* 0x000fe200078e0a07 */
[----:B------:R-:W1:Y:S01]  /*04e0*/  @!UP0 S2UR UR7, SR_CgaCtaId ;  /* 0x00000000000789c3 */ /* 0x000e620000008800 */
[----:B------:R-:W-:Y:S01]  /*04f0*/  FMUL R12, R3, UR4 ;  /* 0x00000004030c7c20 */ /* 0x000fe20008400000 */
[----:B------:R-:W-:Y:S01]  /*0500*/  UMOV UR4, 0x20 ;  /* 0x0000002000047882 */ /* 0x000fe20000000000 */
[----:B------:R-:W-:Y:S01]  /*0510*/  IMAD R8, R8, 0x4, R7 ;  /* 0x0000000408087824 */ /* 0x000fe200078e0207 */
[----:B------:R-:W-:Y:S01]  /*0520*/  @!UP0 UMOV UR6, 0x400 ;  /* 0x0000040000068882 */ /* 0x000fe20000000000 */
[----:B------:R-:W-:-:S04]  /*0530*/  @!UP0 UIADD3 UR4, -UR4, 0x100000, URZ ;  /* 0x0010000004048890 */ /* 0x000fc8000fffe13f */
[----:B------:R-:W-:Y:S02]  /*0540*/  @!UP0 USHF.L.U32 UR5, UR4, 0xb, URZ ;  /* 0x0000000b04058899 */ /* 0x000fe4000800063f */
[----:B------:R-:W-:Y:S01]  /*0550*/  @!UP0 USHF.L.U32 UR4, UR4, 0x1, URZ ;  /* 0x0000000104048899 */ /* 0x000fe2000800063f */
[----:B---3--:R-:W-:Y:S01]  /*0560*/  ISETP.EQ.U32.AND P2, PT, R13, 0x1, PT ;  /* 0x000000010d00780c */ /* 0x008fe20003f42070 */
[----:B------:R-:W3:Y:S01]  /*0570*/  F2I.U32.TRUNC.NTZ R12, R12 ;  /* 0x0000000c000c7305 */ /* 0x000ee2000020f000 */
[----:B------:R-:W-:Y:S01]  /*0580*/  LEA.HI R0, R8, R8, RZ, 0x1 ;  /* 0x0000000808007211 */ /* 0x000fe200078f08ff */
[----:B------:R-:W5:Y:S03]  /*0590*/  LDC R7, c[0x0][0x148] ;  /* 0x00005200ff077b82 */ /* 0x000f660000000800 */
[----:B------:R-:W-:Y:S01]  /*05a0*/  LOP3.LUT R11, R0, 0xfffffffe, RZ, 0xc0, !PT ;  /* 0xfffffffe000b7812 */ /* 0x000fe200078ec0ff */
[----:B0-----:R-:W-:Y:S01]  /*05b0*/  IMAD.MOV R15, RZ, RZ, -R9 ;  /* 0x000000ffff0f7224 */ /* 0x001fe200078e0a09 */
[----:B------:R-:W-:-:S03]  /*05c0*/  SHF.R.S32.HI R9, RZ, 0x1f, R2 ;  /* 0x0000001fff097819 */ /* 0x000fc60000011402 */
[----:B--2---:R-:W-:Y:S01]  /*05d0*/  IMAD R3, R10, R15, UR8 ;  /* 0x000000080a037e24 */ /* 0x004fe2000f8e020f */
[----:B------:R-:W-:Y:S01]  /*05e0*/  LEA.HI R9, R9, R2, RZ, 0x2 ;  /* 0x0000000209097211 */ /* 0x000fe200078f10ff */
[C---:B------:R-:W-:Y:S02]  /*05f0*/  IMAD.IADD R0, R8.reuse, 0x1, -R11 ;  /* 0x0000000108007824 */ /* 0x040fe400078e0a0b */
[----:B------:R-:W-:Y:S01]  /*0600*/  IMAD.SHL.U32 R11, R8, 0x4, RZ ;  /* 0x00000004080b7824 */ /* 0x000fe200078e00ff */
[----:B------:R-:W-:Y:S01]  /*0610*/  LOP3.LUT R9, R9, 0xfffffffc, RZ, 0xc0, !PT ;  /* 0xfffffffc09097812 */ /* 0x000fe200078ec0ff */
[----:B---3--:R-:W-:Y:S01]  /*0620*/  IMAD.MOV R20, RZ, RZ, -R12 ;  /* 0x000000ffff147224 */ /* 0x008fe200078e0a0c */
[----:B------:R-:W-:Y:S01]  /*0630*/  ISETP.NE.AND P4, PT, R0, R3, PT ;  /* 0x000000030000720c */ /* 0x000fe20003f85270 */
[----:B-1----:R-:W-:Y:S01]  /*0640*/  @!UP0 ULEA UR6, UR7, UR6, 0x18 ;  /* 0x0000000607068291 */ /* 0x002fe2000f8ec03f */
[----:B------:R-:W-:Y:S01]  /*0650*/  LOP3.LUT R152, R8, 0xc, R11, 0x78, !PT ;  /* 0x0000000c08987812 */ /* 0x000fe200078e780b */
[----:B------:R-:W-:Y:S01]  /*0660*/  IMAD.IADD R0, R2, 0x1, -R9 ;  /* 0x0000000102007824 */ /* 0x000fe200078e0a09 */
[----:B------:R-:W-:Y:S01]  /*0670*/  VOTEU.ALL UP0, P0 ;  /* 0x00000000003f7886 */ /* 0x000fe20000000000 */
[----:B------:R-:W-:Y:S01]  /*0680*/  LOP3.LUT P0, RZ, R6, 0x7, RZ, 0xc0, !PT ;  /* 0x0000000706ff7812 */ /* 0x000fe2000780c0ff */
[----:B------:R-:W-:-:S02]  /*0690*/  VIADD R6, R5, 0xffffffff ;  /* 0xffffffff05067836 */ /* 0x000fc40000000000 */
[----:B------:R-:W-:Y:S01]  /*06a0*/  ISETP.NE.AND P1, PT, R0, 0x3, PT ;  /* 0x000000030000780c */ /* 0x000fe20003f25270 */
[----:B-----5:R-:W-:Y:S01]  /*06b0*/  IMAD R9, R7, R20, R4 ;  /* 0x0000001407097224 */ /* 0x020fe200078e0204 */
[----:B------:R-:W-:Y:S02]  /*06c0*/  ISETP.LT.U32.AND P0, PT, R152, 0x4, !P0 ;  /* 0x000000049800780c */ /* 0x000fe40004701070 */
[----:B------:R-:W-:Y:S01]  /*06d0*/  ISETP.EQ.OR P1, PT, R0, RZ, !P1 ;  /* 0x000000ff0000720c */ /* 0x000fe20004f22670 */
[----:B------:R-:W0:Y:S02]  /*06e0*/  FENCE.VIEW.ASYNC.S ;  /* 0x00000000000073c6 */ /* 0x000e240000000000 */
[----:B0-----:R0:W1:Y:S01]  /*06f0*/  @!UP0 SYNCS.EXCH.64 URZ, [UR6+0x50], UR4 ;  /* 0x00005004063f85b2 */ /* 0x0010620008000100 */
[----:B------:R-:W-:Y:S02]  /*0700*/  @P4 LEA.HI R2, R152, R152, RZ, 0x1 ;  /* 0x0000009898024211 */ /* 0x000fe400078f08ff */
[----:B------:R-:W-:-:S02]  /*0710*/  ISETP.EQ.AND P1, PT, R5, RZ, P1 ;  /* 0x000000ff0500720c */ /* 0x000fc40000f22270 */
[----:B------:R-:W-:Y:S02]  /*0720*/  @P4 SHF.R.S32.HI R2, RZ, 0x1, R2 ;  /* 0x00000001ff024819 */ /* 0x000fe40000011402 */
[----:B------:R-:W-:Y:S02]  /*0730*/  ISETP.GE.U32.AND P6, PT, R6, 0x2, PT ;  /* 0x000000020600780c */ /* 0x000fe40003fc6070 */
[----:B------:R-:W-:Y:S02]  /*0740*/  @P4 ISETP.NE.AND P5, PT, R2, R9, PT ;  /* 0x000000090200420c */ /* 0x000fe40003fa5270 */
[----:B------:R-:W-:Y:S02]  /*0750*/  SEL R9, RZ, 0x1, !P0 ;  /* 0x00000001ff097807 */ /* 0x000fe40004000000 */
[----:B------:R-:W-:Y:S02]  /*0760*/  @P4 SEL R22, RZ, 0x1, P5 ;  /* 0x00000001ff164807 */ /* 0x000fe40002800000 */
[----:B------:R-:W-:Y:S01]  /*0770*/  SEL R19, RZ, 0x1, !P1 ;  /* 0x00000001ff137807 */ /* 0x000fe20004800000 */
[----:B------:R0:W2:Y:S01]  /*0780*/  @!UP1 SYNCS.EXCH.64 URZ, [UR6+0x58], UR4 ;  /* 0x00005804063f95b2 */ /* 0x0000a20008000100 */
[----:B------:R-:W-:Y:S01]  /*0790*/  LOP3.LUT R22, R22, R9, RZ, 0xc0, !PT ;  /* 0x0000000916167212 */ /* 0x000fe200078ec0ff */
[----:B------:R-:W-:Y:S01]  /*07a0*/  NOP ;  /* 0x0000000000007918 */ /* 0x000fe20000000000 */
[----:B------:R-:W-:Y:S01]  /*07b0*/  SEL R19, R19, 0x2, P6 ;  /* 0x0000000213137807 */ /* 0x000fe20003000000 */
[----:B------:R-:W-:Y:S06]  /*07c0*/  @!P2 BRA `(.L_x_3) ;  /* 0x000000000008a947 */ /* 0x000fec0003800000 */
[----:B-12-4-:R-:W-:Y:S01]  /*07d0*/  UCGABAR_ARV ;  /* 0x00000000000079c7 */ /* 0x016fe20008000000 */
[----:B------:R-:W-:Y:S05]  /*07e0*/  BRA `(.L_x_4) ;  /* 0x0000000000047947 */ /* 0x000fea0003800000 */
.L_x_3:
[----:B-12-4-:R-:W-:Y:S01]  /*07f0*/  NOP ;  /* 0x0000000000007918 */ /* 0x016fe20000000000 */
.L_x_4:
[----:B------:R-:W1:Y:S01]  /*0800*/  LDC R2, c[0x0][0x65c] ;  /* 0x00019700ff027b82 */ /* 0x000e620000000800 */
[----:B------:R-:W-:Y:S02]  /*0810*/  IMAD.U32 R8, RZ, RZ, UR8 ;  /* 0x00000008ff087e24 */ /* 0x000fe4000f8e00ff */
[----:B------:R-:W-:Y:S01]  /*0820*/  IMAD.MOV.U32 R9, RZ, RZ, RZ ;  /* 0x000000ffff097224 */ /* 0x000fe200078e00ff */
[----:B-1----:R-:W-:-:S04]  /*0830*/  ISETP.NE.AND P1, PT, R2, 0x1, PT ;  /* 0x000000010200780c */ /* 0x002fc80003f25270 */
[----:B------:R-:W-:-:S09]  /*0840*/  P2R R5, PR, RZ, 0x2 ;  /* 0x00000002ff057803 */ /* 0x000fd20000000000 */
[----:B------:R-:W1:Y:S01]  /*0850*/  @P1 LDC R17, c[0x0][0x10] ;  /* 0x00000400ff111b82 */ /* 0x000e620000000800 */
[----:B------:R-:W-:Y:S02]  /*0860*/  @P1 IMAD.MOV.U32 R5, RZ, RZ, RZ ;  /* 0x000000ffff051224 */ /* 0x000fe400078e00ff */
[----:B------:R-:W-:-:S05]  /*0870*/  @P1 IMAD.MOV.U32 R13, RZ, RZ, RZ ;  /* 0x000000ffff0d1224 */ /* 0x000fca00078e00ff */
[----:B------:R-:W2:Y:S01]  /*0880*/  @!P1 LDC R11, c[0x0][0xc] ;  /* 0x00000300ff0b9b82 */ /* 0x000ea20000000800 */
[----:B-1----:R-:W-:-:S04]  /*0890*/  @P1 IMAD.WIDE.U32 R16, R17, UR8, R4 ;  /* 0x0000000811101c25 */ /* 0x002fc8000f8e0004 */
[----:B------:R-:W-:Y:S02]  /*08a0*/  @P1 IMAD.IADD R17, R17, 0x1, R13 ;  /* 0x0000000111111824 */ /* 0x000fe400078e020d */
[----:B--2---:R-:W-:-:S04]  /*08b0*/  @!P1 IMAD.WIDE.U32 R8, R4, R11, R8 ;  /* 0x0000000b04089225 */ /* 0x004fc800078e0008 */
[----:B------:R-:W-:Y:S02]  /*08c0*/  @!P1 IMAD.MOV.U32 R16, RZ, RZ, R8 ;  /* 0x000000ffff109224 */ /* 0x000fe400078e0008 */
[----:B------:R-:W-:Y:S01]  /*08d0*/  @!P1 IMAD.MOV.U32 R17, RZ, RZ, R9 ;  /* 0x000000ffff119224 */ /* 0x000fe200078e0009 */
[----:B------:R-:W-:Y:S06]  /*08e0*/  @!P2 BRA `(.L_x_5) ;  /* 0x00000000000ca947 */ /* 0x000fec0003800000 */
[----:B------:R-:W-:Y:S01]  /*08f0*/  UCGABAR_WAIT ;  /* 0x0000000000007dc7 */ /* 0x000fe20008000000 */
[----:B------:R-:W-:Y:S01]  /*0900*/  CCTL.IVALL ;  /* 0x00000000ff00798f */ /* 0x000fe20002000000 */
[----:B------:R-:W-:Y:S05]  /*0910*/  BRA `(.L_x_6) ;  /* 0x0000000000047947 */ /* 0x000fea0003800000 */
.L_x_5:
[----:B------:R-:W-:Y:S06]  /*0920*/  BAR.SYNC.DEFER_BLOCKING 0x0 ;  /* 0x0000000000007b1d */ /* 0x000fec0000010000 */
.L_x_6:
[----:B------:R-:W-:Y:S05]  /*0930*/  @!P3 BRA `(.L_x_7) ;  /* 0x000000a400f4b947 */ /* 0x000fea0003800000 */
[----:B------:R-:W-:-:S13]  /*0940*/  ISETP.GT.U32.AND P0, PT, R6, 0x1, PT ;  /* 0x000000010600780c */ /* 0x000fda0003f04070 */
[----:B0-----:R-:W-:Y:S05]  /*0950*/  @P0 EXIT ;  /* 0x000000000000094d */ /* 0x001fea0003800000 */
[----:B------:R-:W-:Y:S01]  /*0960*/  ULDC.64 UR4, c[0x0][0x650] ;  /* 0x0001940000047ab9 */ /* 0x000fe20000000a00 */
[----:B------:R-:W-:Y:S01]  /*0970*/  PRMT R0, RZ, 0x7610, R0 ;  /* 0x00007610ff007816 */ /* 0x000fe20000000000 */
[----:B------:R-:W-:Y:S01]  /*0980*/  IMAD.MOV.U32 R153, RZ, RZ, -0x1 ;  /* 0xffffffffff997424 */ /* 0x000fe200078e00ff */
[----:B------:R-:W-:Y:S01]  /*0990*/  ISETP.GE.U32.AND P0, PT, R16, UR4, PT ;  /* 0x0000000410007c0c */ /* 0x000fe2000bf06070 */
[----:B------:R-:W-:Y:S02]  /*09a0*/  IMAD.MOV.U32 R154, RZ, RZ, -0x1 ;  /* 0xffffffffff9a7424 */ /* 0x000fe400078e00ff */
[----:B------:R-:W-:Y:S01]  /*09b0*/  IMAD.MOV.U32 R23, RZ, RZ, -0x1 ;  /* 0xffffffffff177424 */ /* 0x000fe200078e00ff */
[----:B------:R-:W-:-:S13]  /*09c0*/  ISETP.GE.U32.AND.EX P0, PT, R17, UR5, PT, P0 ;  /* 0x0000000511007c0c */ /* 0x000fda000bf06100 */
[----:B------:R-:W-:Y:S05]  /*09d0*/  @P0 BRA `(.L_x_8) ;  /* 0x00000004002c0947 */ /* 0x000fea0003800000 */
[----:B------:R-:W0:Y:S01]  /*09e0*/  LDC.64 R24, c[0x0][0x628] ;  /* 0x00018a00ff187b82 */ /* 0x000e220000000a00 */
[----:B------:R-:W-:Y:S02]  /*09f0*/  IMAD.MOV.U32 R8, RZ, RZ, R16 ;  /* 0x000000ffff087224 */ /* 0x000fe400078e0010 */
[----:B------:R-:W-:-:S05]  /*0a00*/  IMAD.MOV.U32 R9, RZ, RZ, R17 ;  /* 0x000000ffff097224 */ /* 0x000fca00078e0011 */
[----:B------:R-:W1:Y:S08]  /*0a10*/  LDC R0, c[0x0][0x630] ;  /* 0x00018c00ff007b82 */ /* 0x000e700000000800 */
[----:B------:R-:W2:Y:S01]  /*0a20*/  LDC.64 R26, c[0x0][0x620] ;  /* 0x00018800ff1a7b82 */ /* 0x000ea20000000a00 */
[----:B0-----:R-:W-:-:S04]  /*0a30*/  ISETP.NE.U32.AND P0, PT, R24, RZ, PT ;  /* 0x000000ff1800720c */ /* 0x001fc80003f05070 */
[----:B------:R-:W-:-:S13]  /*0a40*/  ISETP.NE.AND.EX P0, PT, R25, RZ, PT, P0 ;  /* 0x000000ff1900720c */ /* 0x000fda0003f05300 */
[----:B-12---:R-:W-:Y:S05]  /*0a50*/  @!P0 BRA `(.L_x_9) ;  /* 0x0000000000288947 */ /* 0x006fea0003800000 */
[----:B------:R-:W0:Y:S02]  /*0a60*/  LDC R13, c[0x0][0x634] ;  /* 0x00018d00ff0d7b82 */ /* 0x000e240000000800 */
[----:B0-----:R-:W-:-:S05]  /*0a70*/  IADD3 R13, P0, R16, R13, RZ ;  /* 0x0000000d100d7210 */ /* 0x001fca0007f1e0ff */
[----:B------:R-:W-:-:S04]  /*0a80*/  IMAD.X R15, RZ, RZ, R17, P0 ;  /* 0x000000ffff0f7224 */ /* 0x000fc800000e0611 */
[----:B------:R-:W-:-:S04]  /*0a90*/  IMAD.WIDE.U32 R8, R15, R24, RZ ;  /* 0x000000180f087225 */ /* 0x000fc800078e00ff */
[----:B------:R-:W-:-:S04]  /*0aa0*/  IMAD.WIDE.U32 R10, P0, R13, R25, R8 ;  /* 0x000000190d0a7225 */ /* 0x000fc80007800008 */
[----:B------:R-:W-:-:S04]  /*0ab0*/  IMAD.WIDE.U32 R8, R13, R24, RZ ;  /* 0x000000180d087225 */ /* 0x000fc800078e00ff */
[----:B------:R-:W-:Y:S01]  /*0ac0*/  IMAD.X R13, RZ, RZ, RZ, P0 ;  /* 0x000000ffff0d7224 */ /* 0x000fe200000e06ff */
[----:B------:R-:W-:Y:S01]  /*0ad0*/  IADD3 RZ, P0, R9, R10, RZ ;  /* 0x0000000a09ff7210 */ /* 0x000fe20007f1e0ff */
[----:B------:R-:W-:-:S04]  /*0ae0*/  IMAD.MOV.U32 R12, RZ, RZ, R11 ;  /* 0x000000ffff0c7224 */ /* 0x000fc800078e000b */
[----:B------:R-:W-:-:S08]  /*0af0*/  IMAD.WIDE.U32.X R8, R15, R25, R12, P0 ;  /* 0x000000190f087225 */ /* 0x000fd000000e040c */
.L_x_9:
[----:B------:R-:W0:Y:S01]  /*0b00*/  LDC.64 R24, c[0x0][0x640] ;  /* 0x00019000ff187b82 */ /* 0x000e220000000a00 */
[--C-:B------:R-:W-:Y:S01]  /*0b10*/  SHF.R.U64 R28, R8, R0, R9.reuse ;  /* 0x00000000081c7219 */ /* 0x100fe20000001209 */
[----:B------:R-:W-:Y:S01]  /*0b20*/  IMAD R30, R7, R20, R4 ;  /* 0x00000014071e7224 */ /* 0x000fe200078e0204 */
[----:B------:R-:W-:Y:S01]  /*0b30*/  SHF.R.U32.HI R0, RZ, R0, R9 ;  /* 0x00000000ff007219 */ /* 0x000fe20000011609 */
[----:B------:R-:W-:Y:S01]  /*0b40*/  IMAD.MOV.U32 R21, RZ, RZ, 0x1 ;  /* 0x00000001ff157424 */ /* 0x000fe200078e00ff */
[----:B------:R-:W-:-:S03]  /*0b50*/  IADD3 R5, P0, RZ, -R28, RZ ;  /* 0x8000001cff057210 */ /* 0x000fc60007f1e0ff */
[----:B------:R-:W1:Y:S02]  /*0b60*/  LDC R6, c[0x0][0x618] ;  /* 0x00018600ff067b82 */ /* 0x000e640000000800 */
[----:B------:R-:W-:-:S04]  /*0b70*/  IMAD.X R9, RZ, RZ, ~R0, P0 ;  /* 0x000000ffff097224 */ /* 0x000fc800000e0e00 */
[-C--:B------:R-:W-:Y:S02]  /*0b80*/  IMAD R0, R9, R26.reuse, RZ ;  /* 0x0000001a09007224 */ /* 0x080fe400078e02ff */
[----:B------:R-:W2:Y:S01]  /*0b90*/  LDC R11, c[0x0][0x608] ;  /* 0x00018200ff0b7b82 */ /* 0x000ea20000000800 */
[----:B------:R-:W-:-:S04]  /*0ba0*/  IMAD.WIDE.U32 R8, R5, R26, R16 ;  /* 0x0000001a05087225 */ /* 0x000fc800078e0010 */
[----:B------:R-:W-:-:S03]  /*0bb0*/  IMAD R5, R5, R27, R0 ;  /* 0x0000001b05057224 */ /* 0x000fc600078e0200 */
[----:B------:R-:W3:Y:S01]  /*0bc0*/  LDC R12, c[0x0][0x658] ;  /* 0x00019600ff0c7b82 */ /* 0x000ee20000000800 */
[----:B0-----:R-:W-:Y:S01]  /*0bd0*/  ISETP.NE.U32.AND P0, PT, R24, RZ, PT ;  /* 0x000000ff1800720c */ /* 0x001fe20003f05070 */
[----:B------:R-:W-:Y:S02]  /*0be0*/  IMAD.IADD R5, R9, 0x1, R5 ;  /* 0x0000000109057824 */ /* 0x000fe400078e0205 */
[----:B------:R-:W-:Y:S01]  /*0bf0*/  IMAD.MOV.U32 R9, RZ, RZ, -0x1 ;  /* 0xffffffffff097424 */ /* 0x000fe200078e00ff */
[----:B------:R-:W-:-:S03]  /*0c00*/  ISETP.NE.AND.EX P0, PT, R25, RZ, PT, P0 ;  /* 0x000000ff1900720c */ /* 0x000fc60003f05300 */
[----:B------:R-:W0:Y:S01]  /*0c10*/  LDC R15, c[0x0][0x600] ;  /* 0x00018000ff0f7b82 */ /* 0x000e220000000800 */
[-CC-:B-1----:R-:W-:Y:S02]  /*0c20*/  SHF.R.U64 R13, R8, R6.reuse, R5.reuse ;  /* 0x00000006080d7219 */ /* 0x182fe40000001205 */
[----:B------:R-:W-:-:S05]  /*0c30*/  SHF.R.U32.HI R0, RZ, R6, R5 ;  /* 0x00000006ff007219 */ /* 0x000fca0000011605 */
[----:B------:R-:W1:Y:S01]  /*0c40*/  LDC R14, c[0x0][0x648] ;  /* 0x00019200ff0e7b82 */ /* 0x000e620000000800 */
[-CC-:B--2---:R-:W-:Y:S02]  /*0c50*/  SHF.R.U64 R27, R13, R11.reuse, R0.reuse ;  /* 0x0000000b0d1b7219 */ /* 0x184fe40000001200 */
[----:B------:R-:W-:-:S05]  /*0c60*/  SHF.R.U32.HI R5, RZ, R11, R0 ;  /* 0x0000000bff057219 */ /* 0x000fca0000011600 */
[----:B------:R-:W2:Y:S01]  /*0c70*/  LDC R26, c[0x0][0x638] ;  /* 0x00018e00ff1a7b82 */ /* 0x000ea20000000800 */
[-CC-:B---3--:R-:W-:Y:S02]  /*0c80*/  SHF.R.U64 R20, R27, R12.reuse, R5.reuse ;  /* 0x0000000c1b147219 */ /* 0x188fe40000001205 */
[-C--:B------:R-:W-:Y:S02]  /*0c90*/  SHF.L.U32 R0, R9, R12.reuse, RZ ;  /* 0x0000000c09007219 */ /* 0x080fe400000006ff */
[----:B------:R-:W-:Y:S01]  /*0ca0*/  SHF.R.U32.HI R5, RZ, R12, R5 ;  /* 0x0000000cff057219 */ /* 0x000fe20000011605 */
[----:B------:R-:W-:Y:S01]  /*0cb0*/  IMAD.MOV.U32 R4, RZ, RZ, R20 ;  /* 0x000000ffff047224 */ /* 0x000fe200078e0014 */
[----:B------:R-:W-:Y:S01]  /*0cc0*/  LOP3.LUT R10, RZ, R0, RZ, 0x33, !PT ;  /* 0x00000000ff0a7212 */ /* 0x000fe200078e33ff */
[----:B------:R-:W3:Y:S01]  /*0cd0*/  LDC R23, c[0x0][0x610] ;  /* 0x00018400ff177b82 */ /* 0x000ee20000000800 */
[----:B------:R-:W-:Y:S05]  /*0ce0*/  @!P0 BRA `(.L_x_10) ;  /* 0x0000000000288947 */ /* 0x000fea0003800000 */
[----:B------:R-:W4:Y:S02]  /*0cf0*/  LDC R9, c[0x0][0x64c] ;  /* 0x00019300ff097b82 */ /* 0x000f240000000800 */
[----:B----4-:R-:W-:-:S05]  /*0d00*/  IADD3 R9, P0, R20, R9, RZ ;  /* 0x0000000914097210 */ /* 0x010fca0007f1e0ff */
        /* <DEDUP_REMOVED lines=8> */
.L_x_10:
[----:B-1----:R-:W-:Y:S01]  /*0d90*/  SHF.R.U64 R4, R4, R14, R5 ;  /* 0x0000000e04047219 */ /* 0x002fe20000001205 */
[----:B0-----:R-:W-:Y:S01]  /*0da0*/  VIADD R6, R15, 0xffffffff ;  /* 0xffffffff0f067836 */ /* 0x001fe20000000000 */
[----:B------:R-:W-:Y:S02]  /*0db0*/  SHF.L.U32 R0, R21, R12, RZ ;  /* 0x0000000c15007219 */ /* 0x000fe400000006ff */
[----:B------:R-:W-:Y:S01]  /*0dc0*/  LOP3.LUT R5, R27, R10, RZ, 0xc0, !PT ;  /* 0x0000000a1b057212 */ /* 0x000fe200078ec0ff */
[----:B------:R-:W-:Y:S01]  /*0dd0*/  IMAD.MOV R7, RZ, RZ, -R4 ;  /* 0x000000ffff077224 */ /* 0x000fe200078e0a04 */
[----:B------:R-:W-:Y:S02]  /*0de0*/  SEL R3, R3, R30, !P1 ;  /* 0x0000001e03037207 */ /* 0x000fe40004800000 */
[----:B------:R-:W-:Y:S01]  /*0df0*/  LOP3.LUT R6, R13, R6, RZ, 0xc0, !PT ;  /* 0x000000060d067212 */ /* 0x000fe200078ec0ff */
[----:B------:R-:W-:Y:S02]  /*0e00*/  IMAD R4, R0, R4, R5 ;  /* 0x0000000400047224 */ /* 0x000fe400078e0205 */
[----:B--2---:R-:W-:-:S02]  /*0e10*/  IMAD R0, R7, R26, R20 ;  /* 0x0000001a07007224 */ /* 0x004fc400078e0214 */
[----:B---3--:R-:W-:Y:S02]  /*0e20*/  IMAD R3, R4, R23, R3 ;  /* 0x0000001704037224 */ /* 0x008fe400078e0203 */
[----:B------:R-:W-:Y:S02]  /*0e30*/  IMAD.MOV.U32 R5, RZ, RZ, 0x1 ;  /* 0x00000001ff057424 */ /* 0x000fe400078e00ff */
[----:B------:R-:W-:Y:S02]  /*0e40*/  IMAD R4, R0, R15, R6 ;  /* 0x0000000f00047224 */ /* 0x000fe400078e0206 */
[----:B------:R-:W-:Y:S01]  /*0e50*/  IMAD.MOV.U32 R23, RZ, RZ, R28 ;  /* 0x000000ffff177224 */ /* 0x000fe200078e001c */
[----:B------:R-:W-:Y:S02]  /*0e60*/  PRMT R0, R5, 0x7610, R0 ;  /* 0x0000761005007816 */ /* 0x000fe40000000000 */
[----:B------:R-:W-:Y:S02]  /*0e70*/  SEL R154, R4, R3, !P1 ;  /* 0x00000003049a7207 */ /* 0x000fe40004800000 */
[----:B------:R-:W-:-:S07]  /*0e80*/  SEL R153, R3, R4, !P1 ;  /* 0x0000000403997207 */ /* 0x000fce0004800000 */
.L_x_8:
[----:B------:R-:W-:-:S08]  /*0e90*/  NOP ;  /* 0x0000000000007918 */ /* 0x000fd00000000000 */
[----:B------:R-:W0:Y:S02]  /*0ea0*/  USETMAXREG.TRY_ALLOC.CTAPOOL UP0, 0xe8 ;  /* 0x000000e8000079c8 */ /* 0x000e240008000600 */
[----:B0-----:R-:W-:-:S13]  /*0eb0*/  PLOP3.LUT P0, PT, PT, PT, UP0, 0x80, 0x0 ;  /* 0x000000000000781c */ /* 0x001fda0003f0f008 */
[----:B------:R-:W-:Y:S05]  /*0ec0*/  @!P0 BRA `(.L_x_8) ;  /* 0xfffffffc00f08947 */ /* 0x000fea000383ffff */
[----:B------:R-:W-:Y:S01]  /*0ed0*/  ULDC.64 UR4, c[0x0][0x598] ;  /* 0x0001660000047ab9 */ /* 0x000fe20000000a00 */
[----:B------:R-:W-:Y:S01]  /*0ee0*/  ULDC.64 UR36, c[0x0][0x208] ;  /* 0x0000820000247ab9 */ /* 0x000fe20000000a00 */
[----:B------:R-:W-:-:S04]  /*0ef0*/  ISETP.NE.U32.AND P0, PT, RZ, UR4, PT ;  /* 0x00000004ff007c0c */ /* 0x000fc8000bf05070 */
[----:B------:R-:W-:-:S13]  /*0f00*/  ISETP.NE.AND.EX P0, PT, RZ, UR5, PT, P0 ;  /* 0x00000005ff007c0c */ /* 0x000fda000bf05300 */
[----:B------:R-:W-:Y:S05]  /*0f10*/  @!P0 BRA `(.L_x_11) ;  /* 0x00000000001c8947 */ /* 0x000fea0003800000 */
[----:B------:R-:W0:Y:S02]  /*0f20*/  LDC.64 R4, c[0x0][0x598] ;  /* 0x00016600ff047b82 */ /* 0x000e240000000a00 */
[----:B0-----:R-:W2:Y:S02]  /*0f30*/  LDG.E.64 R4, desc[UR36][R4.64] ;  /* 0x0000002404047981 */ /* 0x001ea4000c1e1b00 */
[----:B--2---:R-:W-:-:S04]  /*0f40*/  ISETP.NE.U32.AND P0, PT, R4, RZ, PT ;  /* 0x000000ff0400720c */ /* 0x004fc80003f05070 */
[----:B------:R-:W-:-:S13]  /*0f50*/  ISETP.NE.AND.EX P0, PT, R5, RZ, PT, P0 ;  /* 0x000000ff0500720c */ /* 0x000fda0003f05300 */
[----:B------:R-:W-:Y:S05]  /*0f60*/  @!P0 BRA `(.L_x_11) ;  /* 0x0000000000088947 */ /* 0x000fea0003800000 */
[----:B------:R0:W5:Y:S01]  /*0f70*/  LD.E R155, desc[UR36][R4.64] ;  /* 0x00000024049b7980 */ /* 0x000162000c101900 */
[----:B------:R-:W-:Y:S05]  /*0f80*/  BRA `(.L_x_12) ;  /* 0x0000000000247947 */ /* 0x000fea0003800000 */
.L_x_11:
[----:B------:R-:W-:Y:S02]  /*0f90*/  ULDC.64 UR4, c[0x0][0x588] ;  /* 0x0001620000047ab9 */ /* 0x000fe40000000a00 */
[----:B------:R-:W-:-:S04]  /*0fa0*/  ISETP.NE.U32.AND P0, PT, RZ, UR4, PT ;  /* 0x00000004ff007c0c */ /* 0x000fc8000bf05070 */
[----:B------:R-:W-:-:S13]  /*0fb0*/  ISETP.NE.AND.EX P0, PT, RZ, UR5, PT, P0 ;  /* 0x00000005ff007c0c */ /* 0x000fda000bf05300 */
[----:B------:R-:W-:Y:S05]  /*0fc0*/  @!P0 BRA `(.L_x_13) ;  /* 0x00000000000c8947 */ /* 0x000fea0003800000 */
[----:B------:R-:W0:Y:S02]  /*0fd0*/  LDC.64 R4, c[0x0][0x588] ;  /* 0x00016200ff047b82 */ /* 0x000e240000000a00 */
[----:B0-----:R1:W5:Y:S01]  /*0fe0*/  LDG.E R155, desc[UR36][R4.64] ;  /* 0x00000024049b7981 */ /* 0x001362000c1e1900 */
[----:B------:R-:W-:Y:S05]  /*0ff0*/  BRA `(.L_x_12) ;  /* 0x0000000000087947 */ /* 0x000fea0003800000 */
.L_x_13:
[----:B------:R-:W-:Y:S02]  /*1000*/  ULDC UR4, c[0x0][0x580] ;  /* 0x0001600000047ab9 */ /* 0x000fe40000000800 */
[----:B------:R-:W-:-:S07]  /*1010*/  IMAD.U32 R155, RZ, RZ, UR4 ;  /* 0x00000004ff9b7e24 */ /* 0x000fce000f8e00ff */
.L_x_12:
[----:B------:R-:W-:Y:S02]  /*1020*/  ULDC.64 UR4, c[0x0][0x5a0] ;  /* 0x0001680000047ab9 */ /* 0x000fe40000000a00 */
[----:B------:R-:W-:-:S04]  /*1030*/  ISETP.NE.U32.AND P0, PT, RZ, UR4, PT ;  /* 0x00000004ff007c0c */ /* 0x000fc8000bf05070 */
[----:B------:R-:W-:-:S13]  /*1040*/  ISETP.NE.AND.EX P0, PT, RZ, UR5, PT, P0 ;  /* 0x00000005ff007c0c */ /* 0x000fda000bf05300 */
[----:B------:R-:W-:Y:S05]  /*1050*/  @!P0 BRA `(.L_x_14) ;  /* 0x00000000001c8947 */ /* 0x000fea0003800000 */
[----:B01----:R-:W0:Y:S02]  /*1060*/  LDC.64 R4, c[0x0][0x5a0] ;  /* 0x00016800ff047b82 */ /* 0x003e240000000a00 */
[----:B0-----:R-:W2:Y:S02]  /*1070*/  LDG.E.64 R4, desc[UR36][R4.64] ;  /* 0x0000002404047981 */ /* 0x001ea4000c1e1b00 */
[----:B--2---:R-:W-:-:S04]  /*1080*/  ISETP.NE.U32.AND P0, PT, R4, RZ, PT ;  /* 0x000000ff0400720c */ /* 0x004fc80003f05070 */
[----:B------:R-:W-:-:S13]  /*1090*/  ISETP.NE.AND.EX P0, PT, R5, RZ, PT, P0 ;  /* 0x000000ff0500720c */ /* 0x000fda0003f05300 */
[----:B------:R-:W-:Y:S05]  /*10a0*/  @!P0 BRA `(.L_x_14) ;  /* 0x0000000000088947 */ /* 0x000fea0003800000 */
[----:B------:R0:W5:Y:S01]  /*10b0*/  LD.E R156, desc[UR36][R4.64] ;  /* 0x00000024049c7980 */ /* 0x000162000c101900 */
[----:B------:R-:W-:Y:S05]  /*10c0*/  BRA `(.L_x_15) ;  /* 0x0000000000247947 */ /* 0x000fea0003800000 */
.L_x_14:
[----:B------:R-:W-:Y:S02]  /*10d0*/  ULDC.64 UR4, c[0x0][0x590] ;  /* 0x0001640000047ab9 */ /* 0x000fe40000000a00 */
[----:B------:R-:W-:-:S04]  /*10e0*/  ISETP.NE.U32.AND P0, PT, RZ, UR4, PT ;  /* 0x00000004ff007c0c */ /* 0x000fc8000bf05070 */
[----:B------:R-:W-:-:S13]  /*10f0*/  ISETP.NE.AND.EX P0, PT, RZ, UR5, PT, P0 ;  /* 0x00000005ff007c0c */ /* 0x000fda000bf05300 */
[----:B------:R-:W-:Y:S05]  /*1100*/  @!P0 BRA `(.L_x_16) ;  /* 0x00000000000c8947 */ /* 0x000fea0003800000 */
[----:B------:R-:W2:Y:S02]  /*1110*/  LDC.64 R156, c[0x0][0x590] ;  /* 0x00016400ff9c7b82 */ /* 0x000ea40000000a00 */
[----:B--2---:R2:W5:Y:S01]  /*1120*/  LDG.E R156, desc[UR36][R156.64] ;  /* 0x000000249c9c7981 */ /* 0x004562000c1e1900 */
[----:B------:R-:W-:Y:S05]  /*1130*/  BRA `(.L_x_15) ;  /* 0x0000000000087947 */ /* 0x000fea0003800000 */
.L_x_16:
[----:B------:R-:W-:Y:S02]  /*1140*/  ULDC UR4, c[0x0][0x584] ;  /* 0x0001610000047ab9 */ /* 0x000fe40000000800 */
[----:B------:R-:W-:-:S07]  /*1150*/  IMAD.U32 R156, RZ, RZ, UR4 ;  /* 0x00000004ff9c7e24 */ /* 0x000fce000f8e00ff */
.L_x_15:
[----:B------:R-:W-:-:S13]  /*1160*/  LOP3.LUT P0, RZ, R0, 0xff, RZ, 0xc0, !PT ;  /* 0x000000ff00ff7812 */ /* 0x000fda000780c0ff */
[----:B------:R-:W-:Y:S05]  /*1170*/  @!P0 EXIT ;  /* 0x000000000000894d */ /* 0x000fea0003800000 */
[----:B------:R-:W-:Y:S01]  /*1180*/  ULDC UR4, c[0x0][0x28c] ;  /* 0x0000a30000047ab9 */ /* 0x000fe20000000800 */
[----:B------:R-:W-:Y:S01]  /*1190*/  LOP3.LUT R168, R19, 0x1, RZ, 0xfc, !PT ;  /* 0x0000000113a87812 */ /* 0x000fe200078efcff */
[----:B------:R-:W-:Y:S01]  /*11a0*/  UIADD3 UR4, UR4, 0x3f, URZ ;  /* 0x0000003f04047890 */ /* 0x000fe2000fffe03f */
[----:B------:R-:W-:Y:S01]  /*11b0*/  UMOV UR38, URZ ;  /* 0x0000003f00267c82 */ /* 0x000fe20008000000 */
[----:B------:R-:W-:Y:S02]  /*11c0*/  UMOV UR39, URZ ;  /* 0x0000003f00277c82 */ /* 0x000fe40008000000 */
[----:B------:R-:W-:-:S04]  /*11d0*/  USHF.R.S32.HI UR5, URZ, 0x1f, UR4 ;  /* 0x0000001f3f057899 */ /* 0x000fc80008011404 */
[----:B------:R-:W-:-:S04]  /*11e0*/  ULEA.HI UR5, UR5, UR4, URZ, 0x6 ;  /* 0x0000000405057291 */ /* 0x000fc8000f8f303f */
[----:B------:R-:W-:-:S12]  /*11f0*/  USHF.R.S32.HI UR40, URZ, 0x6, UR5 ;  /* 0x000000063f287899 */ /* 0x000fd80008011405 */
.L_x_288:
[----:B------:R-:W-:Y:S01]  /*1200*/  LOP3.LUT R0, R18, 0x80, RZ, 0xc0, !PT ;  /* 0x0000008012007812 */ /* 0x000fe200078ec0ff */
[----:B---3--:R-:W3:Y:S01]  /*1210*/  S2UR UR7, SR_CgaCtaId ;  /* 0x00000000000779c3 */ /* 0x008ee20000008800 */
[----:B------:R-:W-:Y:S02]  /*1220*/  UMOV UR6, 0x400 ;  /* 0x0000040000067882 */ /* 0x000fe40000000000 */
[----:B------:R-:W-:-:S06]  /*1230*/  SHF.R.U32.HI R0, RZ, 0x7, R0 ;  /* 0x00000007ff007819 */ /* 0x000fcc0000011600 */
[----:B----4-:R-:W4:Y:S01]  /*1240*/  SHFL.IDX PT, R0, R0, RZ, 0x1f ;  /* 0x00001fff00007589 */ /* 0x010f2200000e0000 */
[----:B---3--:R-:W-:Y:S01]  /*1250*/  ULEA UR6, UR7, UR6, 0x18 ;  /* 0x0000000607067291 */ /* 0x008fe2000f8ec03f */
[----:B----4-:R-:W-:-:S13]  /*1260*/  R2UR UR4, R0 ;  /* 0x00000000000472ca */ /* 0x010fda00000e0000 */
[----:B------:R-:W-:-:S04]  /*1270*/  ULEA.HI UR5, UR4, UR4, URZ, 0x1 ;  /* 0x0000000404057291 */ /* 0x000fc8000f8f083f */
[----:B------:R-:W-:-:S04]  /*1280*/  ULOP3.LUT UR5, UR5, 0x7fffe, URZ, 0xc0, !UPT ;  /* 0x0007fffe05057892 */ /* 0x000fc8000f8ec03f */
[----:B------:R-:W-:-:S03]  /*1290*/  UIADD3 UR5, UR4, -UR5, URZ ;  /* 0x8000000504057290 */ /* 0x000fc6000fffe03f */
[----:B------:R-:W-:Y:S01]  /*12a0*/  ULDC UR4, c[0x0][0x28c] ;  /* 0x0000a30000047ab9 */ /* 0x000fe20000000800 */
[----:B------:R-:W-:Y:S01]  /*12b0*/  ULEA UR5, UR5, UR6, 0xd ;  /* 0x0000000605057291 */ /* 0x000fe2000f8e683f */
[----:B------:R-:W-:-:S03]  /*12c0*/  ISETP.LT.AND P0, PT, RZ, UR4, PT ;  /* 0x00000004ff007c0c */ /* 0x000fc6000bf01270 */
[----:B------:R-:W-:-:S04]  /*12d0*/  UIADD3 UR5, UR5, 0x100, URZ ;  /* 0x0000010005057890 */ /* 0x000fc8000fffe03f */
[----:B------:R-:W-:-:S04]  /*12e0*/  USHF.R.U32.HI UR5, URZ, 0x4, UR5 ;  /* 0x000000043f057899 */ /* 0x000fc80008011605 */
[----:B------:R-:W-:Y:S02]  /*12f0*/  ULOP3.LUT UR41, UR5, 0x3fff, URZ, 0xc0, !UPT ;  /* 0x00003fff05297892 */ /* 0x000fe4000f8ec03f */
[----:B-12---:R-:W-:Y:S10]  /*1300*/  @P0 BRA `(.L_x_17) ;  /* 0x0000000000400947 */ /* 0x006ff40003800000 */
[----:B------:R-:W-:Y:S01]  /*1310*/  MOV R0, 0x0 ;  /* 0x0000000000007802 */ /* 0x000fe20000000f00 */
[----:B------:R-:W-:Y:S01]  /*1320*/  ULDC.64 UR4, c[0x4][0x68] ;  /* 0x01001a0000047ab9 */ /* 0x000fe20000000a00 */
[----:B------:R-:W-:Y:S01]  /*1330*/  ULDC.64 UR6, c[0x4][0x8] ;  /* 0x0100020000067ab9 */ /* 0x000fe20000000a00 */
[----:B01----:R-:W-:Y:S01]  /*1340*/  IMAD.U32 R4, RZ, RZ, UR4 ;  /* 0x00000004ff047e24 */ /* 0x003fe2000f8e00ff */
[----:B------:R0:W1:Y:S01]  /*1350*/  LDC.64 R14, c[0x4][R0] ;  /* 0x01000000000e7b82 */ /* 0x0000620000000a00 */
[----:B------:R-:W-:Y:S01]  /*1360*/  IMAD.U32 R5, RZ, RZ, UR5 ;  /* 0x00000005ff057e24 */ /* 0x000fe2000f8e00ff */
[----:B------:R-:W-:Y:S01]  /*1370*/  ULDC.64 UR4, c[0x4][0x70] ;  /* 0x01001c0000047ab9 */ /* 0x000fe20000000a00 */
[----:B------:R-:W-:Y:S02]  /*1380*/  IMAD.U32 R10, RZ, RZ, UR6 ;  /* 0x00000006ff0a7e24 */ /* 0x000fe4000f8e00ff */
[----:B------:R-:W-:Y:S02]  /*1390*/  IMAD.U32 R6, RZ, RZ, UR4 ;  /* 0x00000004ff067e24 */ /* 0x000fe4000f8e00ff */
[----:B------:R-:W-:-:S02]  /*13a0*/  IMAD.U32 R7, RZ, RZ, UR5 ;  /* 0x00000005ff077e24 */ /* 0x000fc4000f8e00ff */
[----:B------:R-:W-:Y:S02]  /*13b0*/  IMAD.U32 R11, RZ, RZ, UR7 ;  /* 0x00000007ff0b7e24 */ /* 0x000fe4000f8e00ff */
[----:B------:R-:W-:Y:S02]  /*13c0*/  IMAD.MOV.U32 R8, RZ, RZ, 0x1e1 ;  /* 0x000001e1ff087424 */ /* 0x000fe400078e00ff */
[----:B------:R-:W-:Y:S02]  /*13d0*/  IMAD.MOV.U32 R12, RZ, RZ, 0x1 ;  /* 0x00000001ff0c7424 */ /* 0x000fe400078e00ff */
[----:B0-----:R-:W-:-:S07]  /*13e0*/  IMAD.MOV.U32 R13, RZ, RZ, RZ ;  /* 0x000000ffff0d7224 */ /* 0x001fce00078e00ff */
[----:B------:R-:W-:-:S07]  /*13f0*/  LEPC R20, `(.L_x_17) ;  /* 0x000000001014794e */ /* 0x000fce0000000000 */
[----:B-12--5:R-:W-:Y:S05]  /*1400*/  CALL.ABS.NOINC R14 ;  /* 0x000000000e007343 */ /* 0x026fea0003c00000 */
.L_x_17:
[----:B------:R-:W-:-:S13]  /*1410*/  ISETP.NE.AND P0, PT, R168, 0x3, PT ;  /* 0x00000003a800780c */ /* 0x000fda0003f05270 */
[----:B------:R-:W-:Y:S05]  /*1420*/  @!P0 BRA `(.L_x_18) ;  /* 0x0000000000048947 */ /* 0x000fea0003800000 */
[----:B------:R-:W-:Y:S01]  /*1430*/  BPT.TRAP 0x1 ;  /* 0x000000040000795c */ /* 0x000fe20000300000 */
.L_x_18:
[----:B------:R-:W3:Y:S01]  /*1440*/  S2UR UR5, SR_CgaCtaId ;  /* 0x00000000000579c3 */ /* 0x000ee20000008800 */
[----:B------:R-:W-:Y:S01]  /*1450*/  UMOV UR4, 0x400 ;  /* 0x0000040000047882 */ /* 0x000fe20000000000 */
[----:B------:R-:W-:Y:S02]  /*1460*/  IMAD.U32 R0, RZ, RZ, UR38 ;  /* 0x00000026ff007e24 */ /* 0x000fe4000f8e00ff */
[----:B------:R-:W-:-:S03]  /*1470*/  IMAD.U32 R3, RZ, RZ, UR39 ;  /* 0x00000027ff037e24 */ /* 0x000fc6000f8e00ff */
[----:B------:R-:W-:Y:S01]  /*1480*/  SHF.L.U32 R0, R0, 0x1f, RZ ;  /* 0x0000001f00007819 */ /* 0x000fe200000006ff */
[----:B---3--:R-:W-:-:S06]  /*1490*/  ULEA UR4, UR5, UR4, 0x18 ;  /* 0x0000000405047291 */ /* 0x008fcc000f8ec03f */
[----:B------:R-:W-:-:S04]  /*14a0*/  IMAD.U32 R6, RZ, RZ, UR4 ;  /* 0x00000004ff067e24 */ /* 0x000fc8000f8e00ff */
[----:B------:R-:W-:-:S04]  /*14b0*/  IMAD R3, R3, 0x8, R6 ;  /* 0x0000000803037824 */ /* 0x000fc800078e0206 */
[----:B------:R3:W4:Y:S01]  /*14c0*/  SYNCS.PHASECHK.TRANS64.TRYWAIT P1, [R3+URZ], R0 ;  /* 0x00000000030075a7 */ /* 0x000722000802017f */
[----:B------:R-:W-:Y:S05]  /*14d0*/  @!P0 BRA `(.L_x_19) ;  /* 0x0000000000048947 */ /* 0x000fea0003800000 */
[----:B------:R-:W-:Y:S01]  /*14e0*/  BPT.TRAP 0x1 ;  /* 0x000000040000795c */ /* 0x000fe20000300000 */
.L_x_19:
[----:B----4-:R-:W-:Y:S05]  /*14f0*/  @P1 BRA `(.L_x_20) ;  /* 0x0000000000081947 */ /* 0x010fea0003800000 */
[----:B------:R-:W4:Y:S02]  /*1500*/  SYNCS.PHASECHK.TRANS64.TRYWAIT P1, [R3+URZ], R0 ;  /* 0x00000000030075a7 */ /* 0x000f24000802017f */
[----:B----4-:R-:W-:Y:S05]  /*1510*/  @!P1 BRA `(.L_x_21) ;  /* 0x000000b000d89947 */ /* 0x010fea0003800000 */
.L_x_20:
[----:B------:R-:W-:-:S04]  /*1520*/  UISETP.LT.AND UP0, UPT, UR40, 0x1, UPT ;  /* 0x000000012800788c */ /* 0x000fc8000bf01270 */
[----:B------:R-:W-:-:S06]  /*1530*/  USEL UR4, UR40, 0x1, UP0 ;  /* 0x0000000128047887 */ /* 0x000fcc0008000000 */
[----:B---34-:R-:W-:Y:S01]  /*1540*/  IMAD.U32 R0, RZ, RZ, UR4 ;  /* 0x00000004ff007e24 */ /* 0x018fe2000f8e00ff */
[----:B------:R-:W-:Y:S05]  /*1550*/  WARPSYNC.ALL ;  /* 0x0000000000007948 */ /* 0x000fea0003800000 */
[----:B------:R-:W-:-:S04]  /*1560*/  IADD3 R0, -R0, UR40, RZ ;  /* 0x0000002800007c10 */ /* 0x000fc8000fffe1ff */
[----:B------:R-:W-:Y:S02]  /*1570*/  ISETP.GE.AND P1, PT, R0, 0x1, PT ;  /* 0x000000010000780c */ /* 0x000fe40003f26270 */
[----:B------:R-:W-:Y:S01]  /*1580*/  R2UR UR4, R6 ;  /* 0x00000000060472ca */ /* 0x000fe200000e0000 */
[----:B------:R-:W-:Y:S01]  /*1590*/  WARPGROUP.ARRIVE ;  /* 0x00000000000079c5 */ /* 0x000fe20000000000 */
[----:B------:R-:W-:Y:S01]  /*15a0*/  UMOV UR9, 0x40000040 ;  /* 0x4000004000097882 */ /* 0x000fe20000000000 */
[----:B------:R-:W-:Y:S01]  /*15b0*/  UMOV UR11, 0x40000040 ;  /* 0x40000040000b7882 */ /* 0x000fe20000000000 */
[----:B------:R-:W-:Y:S01]  /*15c0*/  UMOV UR13, 0x40000040 ;  /* 0x40000040000d7882 */ /* 0x000fe20000000000 */
[----:B------:R-:W-:-:S08]  /*15d0*/  UMOV UR15, UR11 ;  /* 0x0000000b000f7c82 */ /* 0x000fd00008000000 */
[----:B------:R-:W-:-:S04]  /*15e0*/  UIADD3 UR4, UR4, 0x40100, URZ ;  /* 0x0004010004047890 */ /* 0x000fc8000fffe03f */
[----:B------:R-:W-:-:S04]  /*15f0*/  USHF.R.U32.HI UR4, URZ, 0x4, UR4 ;  /* 0x000000043f047899 */ /* 0x000fc80008011604 */
[----:B------:R-:W-:Y:S02]  /*1600*/  ULOP3.LUT UR5, UR4, 0x3fff, URZ, 0xc0, !UPT ;  /* 0x00003fff04057892 */ /* 0x000fe4000f8ec03f */
[----:B------:R-:W-:Y:S02]  /*1610*/  ULOP3.LUT UR4, UR41, 0x10000, URZ, 0xfc, !UPT ;  /* 0x0001000029047892 */ /* 0x000fe4000f8efc3f */
[----:B------:R-:W-:Y:S02]  /*1620*/  ULOP3.LUT UR5, UR5, 0x10000, URZ, 0xfc, !UPT ;  /* 0x0001000005057892 */ /* 0x000fe4000f8efc3f */
[----:B------:R-:W-:Y:S02]  /*1630*/  ULEA UR8, UR39, UR4, 0xc ;  /* 0x0000000427087291 */ /* 0x000fe4000f8e603f */
[----:B------:R-:W-:Y:S02]  /*1640*/  ULEA UR6, UR39, UR5, 0xb ;  /* 0x0000000527067291 */ /* 0x000fe4000f8e583f */
[----:B------:R-:W-:-:S05]  /*1650*/  UIADD3 UR12, UR8, 0x400, URZ ;  /* 0x00000400080c7890 */ /* 0x000fca000fffe03f */
[----:B------:R-:W-:Y:S02]  /*1660*/  UMOV UR10, UR6 ;  /* 0x00000006000a7c82 */ /* 0x000fe40008000000 */
[----:B------:R-:W-:Y:S01]  /*1670*/  HGMMA.64x128x8.F32.TF32 R88, gdesc[UR8], RZ, !UPT, gsb0 ;  /* 0x05e00000085879f0 */ /* 0x000fe2000c0028ff */
[----:B------:R-:W-:Y:S02]  /*1680*/  UMOV UR14, UR10 ;  /* 0x0000000a000e7c82 */ /* 0x000fe40008000000 */
[----:B------:R-:W-:Y:S02]  /*1690*/  WARPGROUP.DEPBAR.LE gsb0, 0x0 ;  /* 0x00008000000079c5 */ /* 0x000fe40000010000 */
[----:B------:R-:W-:-:S07]  /*16a0*/  WARPGROUP.ARRIVE ;  /* 0x00000000000079c5 */ /* 0x000fce0000000000 */
[----:B------:R-:W-:Y:S01]  /*16b0*/  HGMMA.64x128x8.F32.TF32 R24, gdesc[UR12], RZ, !UPT, gsb0 ;  /* 0x05e000000c1879f0 */ /* 0x000fe2000c0028ff */
[----:B------:R-:W-:Y:S02]  /*16c0*/  UIADD3 UR12, UR8, 0x2, URZ ;  /* 0x00000002080c7890 */ /* 0x000fe4000fffe03f */
[----:B------:R-:W-:Y:S01]  /*16d0*/  UIADD3 UR14, UR6, 0x2, URZ ;  /* 0x00000002060e7890 */ /* 0x000fe2000fffe03f */
[----:B------:R-:W-:Y:S01]  /*16e0*/  UMOV UR13, 0x40000040 ;  /* 0x40000040000d7882 */ /* 0x000fe20000000000 */
[----:B------:R-:W-:Y:S01]  /*16f0*/  UMOV UR15, 0x40000040 ;  /* 0x40000040000f7882 */ /* 0x000fe20000000000 */
[----:B------:R-:W-:Y:S02]  /*1700*/  WARPGROUP.DEPBAR.LE gsb0, 0x0 ;  /* 0x00008000000079c5 */ /* 0x000fe40000010000 */
[----:B------:R-:W-:-:S06]  /*1710*/  WARPGROUP.ARRIVE ;  /* 0x00000000000079c5 */ /* 0x000fcc0000000000 */
[----:B------:R-:W-:Y:S01]  /*1720*/  HGMMA.64x128x8.F32.TF32 R88, gdesc[UR12], R88, gsb0 ;  /* 0x05e000000c5879f0 */ /* 0x000fe20008002858 */
[----:B------:R-:W-:Y:S01]  /*1730*/  UIADD3 UR12, UR8, 0x402, URZ ;  /* 0x00000402080c7890 */ /* 0x000fe2000fffe03f */
[----:B------:R-:W-:Y:S01]  /*1740*/  UMOV UR13, 0x40000040 ;  /* 0x40000040000d7882 */ /* 0x000fe20000000000 */
[----:B------:R-:W-:Y:S02]  /*1750*/  WARPGROUP.DEPBAR.LE gsb0, 0x0 ;  /* 0x00008000000079c5 */ /* 0x000fe40000010000 */
[----:B------:R-:W-:-:S07]  /*1760*/  WARPGROUP.ARRIVE ;  /* 0x00000000000079c5 */ /* 0x000fce0000000000 */
[----:B------:R-:W-:Y:S01]  /*1770*/  HGMMA.64x128x8.F32.TF32 R24, gdesc[UR12], R24, gsb0 ;  /* 0x05e000000c1879f0 */ /* 0x000fe20008002818 */
        /* <DEDUP_REMOVED lines=71> */
[----:B------:R-:W-:Y:S03]  /*1bf0*/  HGMMA.64x128x8.F32.TF32 R24, gdesc[UR12], R24, gsb0 ;  /* 0x05e000000c1879f0 */ /* 0x000fe60008002818 */
[----:B------:R-:W-:Y:S02]  /*1c00*/  WARPGROUP.DEPBAR.LE gsb0, 0x0 ;  /* 0x00008000000079c5 */ /* 0x000fe40000010000 */
[----:B------:R-:W-:Y:S05]  /*1c10*/  @!P1 BRA `(.L_x_22) ;  /* 0x0000000800349947 */ /* 0x000fea0003800000 */
[----:B------:R-:W-:Y:S02]  /*1c20*/  UIADD3 UR6, UR39, 0x1, URZ ;  /* 0x0000000127067890 */ /* 0x000fe4000fffe03f */
[----:B------:R-:W-:Y:S02]  /*1c30*/  IMAD.U32 R3, RZ, RZ, UR39 ;  /* 0x00000027ff037e24 */ /* 0x000fe4000f8e00ff */
[----:B------:R-:W-:-:S04]  /*1c40*/  UISETP.NE.AND UP0, UPT, UR6, 0x4, UPT ;  /* 0x000000040600788c */ /* 0x000fc8000bf05270 */
[----:B------:R-:W-:Y:S02]  /*1c50*/  USEL UR7, URZ, 0x1, UP0 ;  /* 0x000000013f077887 */ /* 0x000fe40008000000 */
[----:B------:R-:W-:Y:S02]  /*1c60*/  USEL UR6, UR6, URZ, UP0 ;  /* 0x0000003f06067287 */ /* 0x000fe40008000000 */
[----:B------:R-:W-:-:S06]  /*1c70*/  ULOP3.LUT UR7, UR38, UR7, URZ, 0x3c, !UPT ;  /* 0x0000000726077292 */ /* 0x000fcc000f8e3c3f */
[----:B------:R-:W-:-:S07]  /*1c80*/  IMAD.U32 R7, RZ, RZ, UR7 ;  /* 0x00000007ff077e24 */ /* 0x000fce000f8e00ff */
.L_x_29:
[----:B------:R-:W-:Y:S05]  /*1c90*/  @!P0 BRA `(.L_x_23) ;  /* 0x0000000000048947 */ /* 0x000fea0003800000 */
[----:B------:R-:W-:Y:S01]  /*1ca0*/  BPT.TRAP 0x1 ;  /* 0x000000040000795c */ /* 0x000fe20000300000 */
.L_x_23:
[----:B------:R-:W3:Y:S01]  /*1cb0*/  S2UR UR8, SR_CgaCtaId ;  /* 0x00000000000879c3 */ /* 0x000ee20000008800 */
[----:B------:R-:W-:Y:S01]  /*1cc0*/  UMOV UR7, 0x400 ;  /* 0x0000040000077882 */ /* 0x000fe20000000000 */
[----:B01----:R-:W-:Y:S01]  /*1cd0*/  IMAD.U32 R5, RZ, RZ, UR6 ;  /* 0x00000006ff057e24 */ /* 0x003fe2000f8e00ff */
[----:B------:R-:W-:Y:S01]  /*1ce0*/  SHF.L.U32 R4, R7, 0x1f, RZ ;  /* 0x0000001f07047819 */ /* 0x000fe200000006ff */
[----:B---3--:R-:W-:-:S06]  /*1cf0*/  ULEA UR7, UR8, UR7, 0x18 ;  /* 0x0000000708077291 */ /* 0x008fcc000f8ec03f */
[----:B------:R-:W-:-:S04]  /*1d00*/  IMAD.U32 R6, RZ, RZ, UR7 ;  /* 0x00000007ff067e24 */ /* 0x000fc8000f8e00ff */
[----:B------:R-:W-:-:S04]  /*1d10*/  IMAD R5, R5, 0x8, R6 ;  /* 0x0000000805057824 */ /* 0x000fc800078e0206 */
[----:B------:R0:W1:Y:S01]  /*1d20*/  SYNCS.PHASECHK.TRANS64.TRYWAIT P1, [R5+URZ], R4 ;  /* 0x00000004050075a7 */ /* 0x000062000802017f */
[----:B------:R-:W-:Y:S05]  /*1d30*/  @!P0 BRA `(.L_x_24) ;  /* 0x0000000000048947 */ /* 0x000fea0003800000 */
[----:B------:R-:W-:Y:S01]  /*1d40*/  BPT.TRAP 0x1 ;  /* 0x000000040000795c */ /* 0x000fe20000300000 */
.L_x_24:
[----:B-1----:R-:W-:Y:S05]  /*1d50*/  @P1 BRA `(.L_x_25) ;  /* 0x0000000000081947 */ /* 0x002fea0003800000 */
[----:B------:R-:W1:Y:S02]  /*1d60*/  SYNCS.PHASECHK.TRANS64.TRYWAIT P1, [R5+URZ], R4 ;  /* 0x00000004050075a7 */ /* 0x000e64000802017f */
[----:B-1----:R-:W-:Y:S05]  /*1d70*/  @!P1 BRA `(.L_x_26) ;  /* 0x000000a800d49947 */ /* 0x002fea0003800000 */
.L_x_25:
[----:B------:R-:W-:Y:S01]  /*1d80*/  ULEA UR10, UR6, UR4, 0xc ;  /* 0x00000004060a7291 */ /* 0x000fe2000f8e603f */
[----:B------:R-:W-:Y:S01]  /*1d90*/  WARPGROUP.ARRIVE ;  /* 0x00000000000079c5 */ /* 0x000fe20000000000 */
[----:B------:R-:W-:Y:S01]  /*1da0*/  ULEA UR8, UR6, UR5, 0xb ;  /* 0x0000000506087291 */ /* 0x000fe2000f8e583f */
[----:B------:R-:W-:Y:S01]  /*1db0*/  UMOV UR13, 0x40000040 ;  /* 0x40000040000d7882 */ /* 0x000fe20000000000 */
[----:B------:R-:W-:-:S03]  /*1dc0*/  UMOV UR15, 0x40000040 ;  /* 0x40000040000f7882 */ /* 0x000fc60000000000 */
[----:B------:R-:W-:Y:S02]  /*1dd0*/  UMOV UR12, UR10 ;  /* 0x0000000a000c7c82 */ /* 0x000fe40008000000 */
[----:B------:R-:W-:Y:S02]  /*1de0*/  UMOV UR14, UR8 ;  /* 0x00000008000e7c82 */ /* 0x000fe40008000000 */
        /* <DEDUP_REMOVED lines=92> */
[----:B------:R-:W-:Y:S01]  /*23b0*/  BPT.TRAP 0x1 ;  /* 0x000000040000795c */ /* 0x000fe20000300000 */
.L_x_27:
[----:B------:R-:W-:-:S13]  /*23c0*/  ISETP.NE.AND P1, PT, R22, RZ, PT ;  /* 0x000000ff1600720c */ /* 0x000fda0003f25270 */
[----:B01----:R-:W-:-:S04]  /*23d0*/  @P1 IMAD R4, R3, 0x8, R6 ;  /* 0x0000000803041824 */ /* 0x003fc800078e0206 */
[----:B------:R-:W-:-:S05]  /*23e0*/  @P1 VIADD R5, R4, 0x20 ;  /* 0x0000002004051836 */ /* 0x000fca0000000000 */
[----:B------:R-:W-:-:S04]  /*23f0*/  @P1 PRMT R5, R152, 0x654, R5 ;  /* 0x0000065498051816 */ /* 0x000fc80000000005 */
[----:B------:R0:W-:Y:S01]  /*2400*/  @P1 SYNCS.ARRIVE.TRANS64.RED.A1T0 RZ, [R5+URZ], RZ ;  /* 0x000000ff05ff19a7 */ /* 0x0001e2000810043f */
[----:B------:R-:W-:-:S13]  /*2410*/  ISETP.GT.U32.AND P1, PT, R19, 0x1, PT ;  /* 0x000000011300780c */ /* 0x000fda0003f24070 */
[----:B0-----:R-:W-:Y:S05]  /*2420*/  @P1 BRA `(.L_x_28) ;  /* 0x0000000000041947 */ /* 0x001fea0003800000 */
[----:B------:R-:W-:Y:S01]  /*2430*/  BPT.TRAP 0x1 ;  /* 0x000000040000795c */ /* 0x000fe20000300000 */
.L_x_28:
[----:B------:R-:W-:Y:S01]  /*2440*/  UIADD3 UR6, UR6, 0x1, URZ ;  /* 0x0000000106067890 */ /* 0x000fe2000fffe03f */
[C---:B------:R-:W-:Y:S01]  /*2450*/  ISETP.GT.AND P2, PT, R0.reuse, 0x1, PT ;  /* 0x000000010000780c */ /* 0x040fe20003f44270 */
[----:B------:R-:W-:Y:S02]  /*2460*/  VIADD R3, R3, 0x1 ;  /* 0x0000000103037836 */ /* 0x000fe40000000000 */
[----:B------:R-:W-:Y:S01]  /*2470*/  UISETP.NE.AND UP0, UPT, UR6, 0x4, UPT ;  /* 0x000000040600788c */ /* 0x000fe2000bf05270 */
[----:B------:R-:W-:Y:S02]  /*2480*/  VIADD R0, R0, 0xffffffff ;  /* 0xffffffff00007836 */ /* 0x000fe40000000000 */
[C---:B------:R-:W-:Y:S01]  /*2490*/  ISETP.NE.AND P1, PT, R3.reuse, 0x4, PT ;  /* 0x000000040300780c */ /* 0x040fe20003f25270 */
[----:B------:R-:W-:Y:S02]  /*24a0*/  USEL UR7, URZ, 0x1, UP0 ;  /* 0x000000013f077887 */ /* 0x000fe40008000000 */
[----:B------:R-:W-:Y:S01]  /*24b0*/  USEL UR6, UR6, URZ, UP0 ;  /* 0x0000003f06067287 */ /* 0x000fe20008000000 */
[----:B------:R-:W-:-:S03]  /*24c0*/  SEL R3, R3, RZ, P1 ;  /* 0x000000ff03037207 */ /* 0x000fc60000800000 */
[----:B------:R-:W-:Y:S01]  /*24d0*/  LOP3.LUT R7, R7, UR7, RZ, 0x3c, !PT ;  /* 0x0000000707077c12 */ /* 0x000fe2000f8e3cff */
[----:B------:R-:W-:Y:S07]  /*24e0*/  @P2 BRA `(.L_x_29) ;  /* 0xfffffff400e82947 */ /* 0x000fee000383ffff */
.L_x_22:
[----:B------:R-:W3:Y:S02]  /*24f0*/  LDC R0, c[0x0][0x28c] ;  /* 0x0000a300ff007b82 */ /* 0x000ee40000000800 */
[----:B---3--:R-:W-:-:S13]  /*2500*/  ISETP.GE.AND P1, PT, R0, 0x1, PT ;  /* 0x000000010000780c */ /* 0x008fda0003f26270 */
[----:B------:R-:W-:Y:S05]  /*2510*/  @!P1 BRA `(.L_x_30) ;  /* 0x0000000000409947 */ /* 0x000fea0003800000 */
[----:B------:R-:W-:Y:S05]  /*2520*/  @!P0 BRA `(.L_x_31) ;  /* 0x0000000000048947 */ /* 0x000fea0003800000 */
[----:B------:R-:W-:Y:S01]  /*2530*/  BPT.TRAP 0x1 ;  /* 0x000000040000795c */ /* 0x000fe20000300000 */
.L_x_31:
[----:B------:R-:W-:Y:S01]  /*2540*/  ISETP.NE.AND P0, PT, R22, RZ, PT ;  /* 0x000000ff1600720c */ /* 0x000fe20003f05270 */
[----:B------:R-:W-:-:S12]  /*2550*/  UISETP.LT.AND UP1, UPT, UR40, 0x1, UPT ;  /* 0x000000012800788c */ /* 0x000fd8000bf21270 */
[----:B------:R-:W-:-:S05]  /*2560*/  VOTEU.ANY UP0, P0 ;  /* 0x00000000003f7886 */ /* 0x000fca0000000100 */
[----:B------:R-:W-:-:S04]  /*2570*/  @UP0 USEL UR4, UR40, 0x1, UP1 ;  /* 0x0000000128040887 */ /* 0x000fc80008800000 */
[----:B------:R-:W-:-:S06]  /*2580*/  @UP0 UIADD3 UR4, UR39, UR40, -UR4 ;  /* 0x0000002827040290 */ /* 0x000fcc000fffe804 */
[----:B------:R-:W-:-:S04]  /*2590*/  IMAD.U32 R0, RZ, RZ, UR4 ;  /* 0x00000004ff007e24 */ /* 0x000fc8000f8e00ff */
[----:B------:R-:W-:-:S05]  /*25a0*/  @P0 IMAD.SHL.U32 R0, R0, 0x8, RZ ;  /* 0x0000000800000824 */ /* 0x000fca00078e00ff */
[----:B------:R-:W-:-:S04]  /*25b0*/  @P0 LOP3.LUT R0, R0, 0x18, RZ, 0xc0, !PT ;  /* 0x0000001800000812 */ /* 0x000fc800078ec0ff */
[----:B------:R-:W-:-:S04]  /*25c0*/  @P0 IADD3 R3, R6, 0x20, R0 ;  /* 0x0000002006030810 */ /* 0x000fc80007ffe000 */
[----:B------:R-:W-:-:S04]  /*25d0*/  @P0 PRMT R3, R152, 0x654, R3 ;  /* 0x0000065498030816 */ /* 0x000fc80000000003 */
[----:B------:R3:W-:Y:S01]  /*25e0*/  @P0 SYNCS.ARRIVE.TRANS64.RED.A1T0 RZ, [R3+URZ], RZ ;  /* 0x000000ff03ff09a7 */ /* 0x0007e2000810043f */
[----:B------:R-:W-:-:S13]  /*25f0*/  ISETP.GT.U32.AND P0, PT, R19, 0x1, PT ;  /* 0x000000011300780c */ /* 0x000fda0003f04070 */
[----:B---3--:R-:W-:Y:S05]  /*2600*/  @P0 BRA `(.L_x_30) ;  /* 0x0000000000040947 */ /* 0x008fea0003800000 */
[----:B------:R-:W-:Y:S01]  /*2610*/  BPT.TRAP 0x1 ;  /* 0x000000040000795c */ /* 0x000fe20000300000 */
.L_x_30:
[----:B------:R-:W3:Y:S01]  /*2620*/  LDC R6, c[0x0][0x288] ;  /* 0x0000a200ff067b82 */ /* 0x000ee20000000800 */
[--C-:B------:R-:W-:Y:S01]  /*2630*/  SHF.R.U32.HI R0, RZ, 0x2, R18.reuse ;  /* 0x00000002ff007819 */ /* 0x100fe20000011612 */
[----:B------:R-:W-:Y:S01]  /*2640*/  UIADD3 UR39, UR40, UR39, URZ ;  /* 0x0000002728277290 */ /* 0x000fe2000fffe03f */
[----:B01----:R-:W-:Y:S01]  /*2650*/  SHF.R.U32.HI R5, RZ, 0x7, R18 ;  /* 0x00000007ff057819 */ /* 0x003fe20000011612 */
[----:B------:R-:W-:Y:S01]  /*2660*/  IMAD.SHL.U32 R13, R154, 0x80, RZ ;  /* 0x000000809a0d7824 */ /* 0x000fe200078e00ff */
[----:B------:R-:W-:Y:S01]  /*2670*/  LOP3.LUT R3, R0, 0x7, RZ, 0xc0, !PT ;  /* 0x0000000700037812 */ /* 0x000fe200078ec0ff */
[----:B------:R-:W-:Y:S01]  /*2680*/  USHF.R.U32.HI UR4, URZ, 0x2, UR39 ;  /* 0x000000023f047899 */ /* 0x000fe20008011627 */
[----:B------:R-:W-:Y:S01]  /*2690*/  LOP3.LUT R4, R18, 0x60, RZ, 0xc0, !PT ;  /* 0x0000006012047812 */ /* 0x000fe200078ec0ff */
[----:B------:R-:W-:Y:S01]  /*26a0*/  ULDC UR8, c[0x0][0x284] ;  /* 0x0000a10000087ab9 */ /* 0x000fe20000000800 */
[----:B------:R-:W-:Y:S01]  /*26b0*/  LOP3.LUT R0, R5, 0x1, RZ, 0xc0, !PT ;  /* 0x0000000105007812 */ /* 0x000fe200078ec0ff */
[----:B------:R-:W-:Y:S01]  /*26c0*/  ULOP3.LUT UR4, UR4, 0x1, URZ, 0xc0, !UPT ;  /* 0x0000000104047892 */ /* 0x000fe2000f8ec03f */
[----:B------:R-:W-:Y:S01]  /*26d0*/  SHF.R.U32.HI R10, RZ, 0x1, R4 ;  /* 0x00000001ff0a7819 */ /* 0x000fe20000011604 */
[----:B------:R-:W-:Y:S01]  /*26e0*/  UISETP.GT.U32.AND UP1, UPT, UR39, 0x3, UPT ;  /* 0x000000032700788c */ /* 0x000fe2000bf24070 */
[----:B------:R-:W-:Y:S01]  /*26f0*/  SHF.R.S32.HI R21, RZ, 0x1f, R23 ;  /* 0x0000001fff157819 */ /* 0x000fe20000011417 */
[----:B------:R-:W-:Y:S01]  /*2700*/  IMAD.SHL.U32 R4, R0, 0x40, RZ ;  /* 0x0000004000047824 */ /* 0x000fe200078e00ff */
[--C-:B------:R-:W-:Y:S01]  /*2710*/  IADD3 R5, RZ, -R10, -R3.reuse ;  /* 0x8000000aff057210 */ /* 0x100fe20007ffe803 */
[----:B------:R-:W-:Y:S01]  /*2720*/  UISETP.NE.U32.AND UP0, UPT, UR4, 0x1, UPT ;  /* 0x000000010400788c */ /* 0x000fe2000bf05070 */
[----:B------:R-:W-:Y:S01]  /*2730*/  IMAD.WIDE R8, R153, 0x100, RZ ;  /* 0x0000010099087825 */ /* 0x000fe200078e02ff */
[----:B------:R-:W-:Y:S01]  /*2740*/  ULDC.64 UR6, c[0x0][0x5d0] ;  /* 0x0001740000067ab9 */ /* 0x000fe20000000a00 */
[----:B--2---:R-:W-:Y:S01]  /*2750*/  LOP3.LUT R157, R4, 0x40, R3, 0xe2, !PT ;  /* 0x00000040049d7812 */ /* 0x004fe200078ee203 */
[----:B------:R-:W-:Y:S01]  /*2760*/  UISETP.LT.U32.AND UP1, UPT, UR40, 0x4, UP1 ;  /* 0x000000042800788c */ /* 0x000fe20008f21070 */
[----:B------:R-:W-:Y:S01]  /*2770*/  LOP3.LUT R3, R18, 0x3, RZ, 0xc0, !PT ;  /* 0x0000000312037812 */ /* 0x000fe200078ec0ff */
[----:B------:R-:W-:Y:S01]  /*2780*/  UISETP.GT.U32.AND UP0, UPT, UR40, 0x3, !UP0 ;  /* 0x000000032800788c */ /* 0x000fe2000c704070 */
[----:B------:R-:W-:Y:S01]  /*2790*/  IMAD R4, R21, UR6, RZ ;  /* 0x0000000615047c24 */ /* 0x000fe2000f8e02ff */
[----:B---3--:R-:W-:Y:S01]  /*27a0*/  ISETP.GE.AND P0, PT, R13, R6, PT ;  /* 0x000000060d00720c */ /* 0x008fe20003f06270 */
[----:B------:R-:W-:Y:S01]  /*27b0*/  IMAD R0, R0, -0x40, R5 ;  /* 0xffffffc000007824 */ /* 0x000fe200078e0205 */
[----:B------:R-:W-:Y:S01]  /*27c0*/  USEL UR5, URZ, 0x1, !UP1 ;  /* 0x000000013f057887 */ /* 0x000fe2000c800000 */
[----:B------:R-:W-:Y:S01]  /*27d0*/  IMAD R12, R3, -0x2, R6 ;  /* 0xfffffffe030c7824 */ /* 0x000fe200078e0206 */
[----:B------:R-:W-:Y:S01]  /*27e0*/  USEL UR4, URZ, 0x1, !UP0 ;  /* 0x000000013f047887 */ /* 0x000fe2000c000000 */
[----:B------:R-:W-:Y:S01]  /*27f0*/  IMAD.SHL.U32 R3, R153, 0x100, RZ ;  /* 0x0000010099037824 */ /* 0x000fe200078e00ff */
[----:B------:R-:W-:Y:S01]  /*2800*/  ULOP3.LUT UR39, UR39, 0x3, URZ, 0xc0, !UPT ;  /* 0x0000000327277892 */ /* 0x000fe2000f8ec03f */
[----:B------:R-:W-:Y:S01]  /*2810*/  IMAD.SHL.U32 R6, R18, 0x2, RZ ;  /* 0x0000000212067824 */ /* 0x000fe200078e00ff */
[----:B------:R-:W-:Y:S01]  /*2820*/  ULOP3.LUT UR38, UR4, UR38, UR5, 0x96, !UPT ;  /* 0x0000002604267292 */ /* 0x000fe2000f8e9605 */
[----:B------:R-:W-:Y:S01]  /*2830*/  IMAD R11, R23, UR7, R4 ;  /* 0x00000007170b7c24 */ /* 0x000fe2000f8e0204 */
[----:B------:R-:W-:Y:S01]  /*2840*/  ISETP.GE.OR P0, PT, R3, UR8, P0 ;  /* 0x0000000803007c0c */ /* 0x000fe20008706670 */
[----:B------:R-:W-:Y:S01]  /*2850*/  IMAD.MOV.U32 R153, RZ, RZ, -0x1 ;  /* 0xffffffffff997424 */ /* 0x000fe200078e00ff */
[----:B------:R-:W-:-:S02]  /*2860*/  LOP3.LUT R6, R13, 0x6, R6, 0xf8, !PT ;  /* 0x000000060d067812 */ /* 0x000fc400078ef806 */
[----:B------:R-:W-:Y:S01]  /*2870*/  IADD3 R3, -R3, UR8, R0 ;  /* 0x0000000803037c10 */ /* 0x000fe2000fffe100 */
[----:B------:R-:W-:Y:S01]  /*2880*/  IMAD.IADD R0, R12, 0x1, -R13 ;  /* 0x000000010c007824 */ /* 0x000fe200078e0a0d */
[----:B------:R-:W-:Y:S02]  /*2890*/  SHF.R.S32.HI R7, RZ, 0x1f, R6 ;  /* 0x0000001fff077819 */ /* 0x000fe40000011406 */
[----:B------:R-:W-:Y:S01]  /*28a0*/  LOP3.LUT R157, R8, R157, R10, 0xfe, !PT ;  /* 0x0000009d089d7212 */ /* 0x000fe200078efe0a */
[----:B------:R-:W-:-:S04]  /*28b0*/  IMAD.WIDE.U32 R4, R23, UR6, R6 ;  /* 0x0000000617047c25 */ /* 0x000fc8000f8e0006 */
[----:B------:R-:W-:Y:S02]  /*28c0*/  IMAD.IADD R11, R5, 0x1, R11 ;  /* 0x00000001050b7824 */ /* 0x000fe400078e020b */
[----:B------:R-:W-:Y:S01]  /*28d0*/  IMAD.MOV.U32 R10, RZ, RZ, R4 ;  /* 0x000000ffff0a7224 */ /* 0x000fe200078e0004 */
[----:B------:R-:W-:Y:S06]  /*28e0*/  @P0 BRA `(.L_x_32) ;  /* 0x0000008000600947 */ /* 0x000fec0003800000 */
[----:B------:R-:W0:Y:S01]  /*28f0*/  LDC.64 R4, c[0x0][0x5c8] ;  /* 0x00017200ff047b82 */ /* 0x000e220000000a00 */
[----:B-----5:R-:W-:Y:S01]  /*2900*/  FSETP.NEU.AND P0, PT, R156, RZ, PT ;  /* 0x000000ff9c00720b */ /* 0x020fe20003f0d000 */
[----:B------:R-:W-:Y:S01]  /*2910*/  BSSY B0, `(.L_x_32) ;  /* 0x0000815000007945 */ /* 0x000fe20003800000 */
[----:B------:R-:W-:-:S04]  /*2920*/  ISETP.GT.AND P3, PT, R3, RZ, PT ;  /* 0x000000ff0300720c */ /* 0x000fc80003f64270 */
[----:B------:R-:W-:Y:S01]  /*2930*/  ISETP.GT.AND P2, PT, R0, RZ, P3 ;  /* 0x000000ff0000720c */ /* 0x000fe20001f44270 */
[-C--:B0-----:R-:W-:Y:S02]  /*2940*/  IMAD R12, R9, R4.reuse, RZ ;  /* 0x00000004090c7224 */ /* 0x081fe400078e02ff */
[----:B------:R-:W-:-:S04]  /*2950*/  IMAD.WIDE.U32 R170, R157, R4, R10 ;  /* 0x000000049daa7225 */ /* 0x000fc800078e000a */
[----:B------:R-:W-:-:S04]  /*2960*/  IMAD R11, R157, R5, R12 ;  /* 0x000000059d0b7224 */ /* 0x000fc800078e020c */
[----:B------:R-:W-:Y:S01]  /*2970*/  IMAD.IADD R173, R171, 0x1, R11 ;  /* 0x00000001abad7824 */ /* 0x000fe200078e020b */
[----:B------:R-:W-:Y:S06]  /*2980*/  @!P0 BRA `(.L_x_33) ;  /* 0x0000005c00108947 */ /* 0x000fec0003800000 */
[----:B------:R-:W0:Y:S01]  /*2990*/  LDC.64 R12, c[0x0][0x5b8] ;  /* 0x00016e00ff0c7b82 */ /* 0x000e220000000a00 */
[----:B------:R-:W-:-:S07]  /*29a0*/  ULDC.64 UR4, c[0x0][0x5c0] ;  /* 0x0001700000047ab9 */ /* 0x000fce0000000a00 */
[----:B------:R-:W1:Y:S08]  /*29b0*/  LDC.64 R14, c[0x0][0x5b0] ;  /* 0x00016c00ff0e7b82 */ /* 0x000e700000000a00 */
[----:B------:R-:W2:Y:S01]  /*29c0*/  LDC.64 R10, c[0x0][0x5a8] ;  /* 0x00016a00ff0a7b82 */ /* 0x000ea20000000a00 */
[----:B0-----:R-:W-:-:S04]  /*29d0*/  IMAD R20, R21, R12, RZ ;  /* 0x0000000c15147224 */ /* 0x001fc800078e02ff */
[C---:B------:R-:W-:Y:S02]  /*29e0*/  IMAD R13, R23.reuse, R13, R20 ;  /* 0x0000000d170d7224 */ /* 0x040fe400078e0214 */
[----:B------:R-:W-:-:S04]  /*29f0*/  IMAD.WIDE.U32 R20, R23, R12, R6 ;  /* 0x0000000c17147225 */ /* 0x000fc800078e0006 */
[-C--:B-1----:R-:W-:Y:S02]  /*2a00*/  IMAD R154, R9, R14.reuse, RZ ;  /* 0x0000000e099a7224 */ /* 0x082fe400078e02ff */
[----:B------:R-:W-:Y:S02]  /*2a10*/  IMAD.IADD R159, R21, 0x1, R13 ;  /* 0x00000001159f7824 */ /* 0x000fe400078e020d */
[----:B------:R-:W-:Y:S02]  /*2a20*/  IMAD.MOV.U32 R158, RZ, RZ, R20 ;  /* 0x000000ffff9e7224 */ /* 0x000fe400078e0014 */
[C---:B------:R-:W-:Y:S02]  /*2a30*/  IMAD R171, R157.reuse, R15, R154 ;  /* 0x0000000f9dab7224 */ /* 0x040fe400078e029a */
[----:B------:R-:W-:-:S04]  /*2a40*/  IMAD.WIDE.U32 R160, R157, R14, R158 ;  /* 0x0000000e9da07225 */ /* 0x000fc800078e009e */
[----:B------:R-:W-:Y:S01]  /*2a50*/  IMAD.IADD R154, R161, 0x1, R171 ;  /* 0x00000001a19a7824 */ /* 0x000fe200078e02ab */
[----:B--2---:R-:W-:-:S04]  /*2a60*/  LEA R162, P0, R160, R10, 0x2 ;  /* 0x0000000aa0a27211 */ /* 0x004fc800078010ff */
[----:B------:R-:W-:-:S05]  /*2a70*/  LEA.HI.X R163, R160, R11, R154, 0x2, P0 ;  /* 0x0000000ba0a37211 */ /* 0x000fca00000f149a */
[----:B------:R0:W2:Y:S01]  /*2a80*/  @P2 LDG.E.LTC128B R154, desc[UR36][R162.64] ;  /* 0x00000024a29a2981 */ /* 0x0000a2000c1e1920 */
[----:B------:R-:W-:Y:S01]  /*2a90*/  LEA R160, P0, R170, UR4, 0x2 ;  /* 0x00000004aaa07c11 */ /* 0x000fe2000f8010ff */
[----:B------:R-:W-:Y:S01]  /*2aa0*/  IMAD.WIDE.U32 R164, R157, R14, R6 ;  /* 0x0000000e9da47225 */ /* 0x000fe200078e0006 */
[----:B------:R-:W-:Y:S01]  /*2ab0*/  ISETP.GT.AND P1, PT, R0, 0x1, P3 ;  /* 0x000000010000780c */ /* 0x000fe20001f24270 */
[----:B------:R-:W-:Y:S02]  /*2ac0*/  BSSY B1, `(.L_x_34) ;  /* 0x0000011000017945 */ /* 0x000fe40003800000 */
[----:B------:R-:W-:Y:S02]  /*2ad0*/  IMAD.IADD R165, R171, 0x1, R165 ;  /* 0x00000001aba57824 */ /* 0x000fe400078e02a5 */
[----:B------:R-:W-:Y:S01]  /*2ae0*/  IMAD.WIDE.U32 R166, R23, R12, R164 ;  /* 0x0000000c17a67225 */ /* 0x000fe200078e00a4 */
[----:B0-----:R-:W-:-:S03]  /*2af0*/  SHF.L.U64.HI R163, R14, 0x3, R15 ;  /* 0x000000030ea37819 */ /* 0x001fc6000001020f */
[----:B------:R-:W-:Y:S01]  /*2b00*/  IMAD.SHL.U32 R162, R14, 0x8, RZ ;  /* 0x000000080ea27824 */ /* 0x000fe200078e00ff */
[----:B--2---:R-:W-:-:S05]  /*2b10*/  LOP3.LUT R161, R154, 0xffffe000, RZ, 0xc0, !PT ;  /* 0xffffe0009aa17812 */ /* 0x004fca00078ec0ff */
[----:B------:R-:W-:Y:S01]  /*2b20*/  FMUL R169, R161, R156 ;  /* 0x0000009ca1a97220 */ /* 0x000fe20000400000 */
[----:B------:R-:W-:Y:S01]  /*2b30*/  LEA.HI.X R161, R170, UR5, R173, 0x2, P0 ;  /* 0x00000005aaa17c11 */ /* 0x000fe200080f14ad */
[----:B------:R-:W-:Y:S01]  /*2b40*/  IMAD.WIDE.U32 R172, R157, R14, R162 ;  /* 0x0000000e9dac7225 */ /* 0x000fe200078e00a2 */
[----:B------:R-:W-:-:S03]  /*2b50*/  LEA R164, P0, R166, R10, 0x2 ;  /* 0x0000000aa6a47211 */ /* 0x000fc600078010ff */
[----:B------:R-:W-:Y:S01]  /*2b60*/  FFMA R169, R88, R155, R169 ;  /* 0x0000009b58a97223 */ /* 0x000fe200000000a9 */
[----:B------:R-:W-:-:S04]  /*2b70*/  IMAD.IADD R88, R13, 0x1, R167 ;  /* 0x000000010d587824 */ /* 0x000fc800078e02a7 */
[----:B------:R-:W-:Y:S02]  /*2b80*/  F2FP.TF32.F32.PACK_B R169, R169 ;  /* 0x000000a9ffa9723e */ /* 0x000fe400024050ff */
[----:B------:R-:W-:-:S03]  /*2b90*/  LEA.HI.X R165, R166, R11, R88, 0x2, P0 ;  /* 0x0000000ba6a57211 */ /* 0x000fc600000f1458 */
[----:B------:R0:W-:Y:S01]  /*2ba0*/  @P2 STG.E desc[UR36][R160.64], R169 ;  /* 0x000000a9a0002986 */ /* 0x0001e2000c101924 */
[----:B------:R-:W-:Y:S05]  /*2bb0*/  @!P1 BRA `(.L_x_35) ;  /* 0x0000000000049947 */ /* 0x000fea0003800000 */
[----:B------:R1:W5:Y:S02]  /*2bc0*/  LDG.E.LTC128B R154, desc[UR36][R164.64+0x4] ;  /* 0x00000424a49a7981 */ /* 0x000364000c1e1920 */
.L_x_35:
[----:B------:R-:W-:Y:S05]  /*2bd0*/  BSYNC B1 ;  /* 0x0000000000017941 */ /* 0x000fea0003800000 */
.L_x_34:
[----:B-----5:R-:W-:Y:S01]  /*2be0*/  LOP3.LUT R167, R154, 0xffffe000, RZ, 0xc0, !PT ;  /* 0xffffe0009aa77812 */ /* 0x020fe200078ec0ff */
[----:B------:R-:W-:Y:S01]  /*2bf0*/  IMAD.IADD R171, R171, 0x1, R173 ;  /* 0x00000001abab7824 */ /* 0x000fe200078e02ad */
[----:B------:R-:W-:Y:S02]  /*2c00*/  ISETP.GT.AND P0, PT, R3, 0x8, PT ;  /* 0x000000080300780c */ /* 0x000fe40003f04270 */
[----:B------:R-:W-:Y:S01]  /*2c10*/  IADD3 R166, P4, R20, R172, RZ ;  /* 0x000000ac14a67210 */ /* 0x000fe20007f9e0ff */
[----:B------:R-:W-:Y:S01]  /*2c20*/  FMUL R88, R167, R156 ;  /* 0x0000009ca7587220 */ /* 0x000fe20000400000 */
[----:B------:R-:W-:-:S03]  /*2c30*/  ISETP.GT.AND P2, PT, R0, RZ, P0 ;  /* 0x000000ff0000720c */ /* 0x000fc60000744270 */
[----:B------:R-:W-:Y:S01]  /*2c40*/  FFMA R175, R89, R155, R88 ;  /* 0x0000009b59af7223 */ /* 0x000fe20000000058 */
[----:B------:R-:W-:Y:S01]  /*2c50*/  IMAD.X R167, R171, 0x1, R159, P4 ;  /* 0x00000001aba77824 */ /* 0x000fe200020e069f */
[----:B------:R-:W-:-:S03]  /*2c60*/  LEA R88, P4, R166, R10, 0x2 ;  /* 0x0000000aa6587211 */ /* 0x000fc600078810ff */
[----:B------:R-:W-:Y:S02]  /*2c70*/  F2FP.TF32.F32.PACK_B R175, R175 ;  /* 0x000000afffaf723e */ /* 0x000fe400024050ff */
[----:B------:R-:W-:-:S03]  /*2c80*/  LEA.HI.X R89, R166, R11, R167, 0x2, P4 ;  /* 0x0000000ba6597211 */ /* 0x000fc600020f14a7 */
[----:B------:R2:W-:Y:S04]  /*2c90*/  @P1 STG.E desc[UR36][R160.64+0x4], R175 ;  /* 0x000004afa0001986 */ /* 0x0005e8000c101924 */
[----:B------:R3:W0:Y:S01]  /*2ca0*/  @P2 LDG.E.LTC128B R154, desc[UR36][R88.64] ;  /* 0x00000024589a2981 */ /* 0x000622000c1e1920 */
[----:B------:R-:W-:Y:S01]  /*2cb0*/  IMAD.SHL.U32 R167, R4, 0x20, RZ ;  /* 0x0000002004a77824 */ /* 0x000fe200078e00ff */
[----:B------:R-:W-:Y:S01]  /*2cc0*/  IADD3 R172, P1, R6, R172, RZ ;  /* 0x000000ac06ac7210 */ /* 0x000fe20007f3e0ff */
[----:B------:R-:W-:Y:S03]  /*2cd0*/  BSSY B1, `(.L_x_36) ;  /* 0x0000011000017945 */ /* 0x000fe60003800000 */
[----:B------:R-:W-:Y:S01]  /*2ce0*/  IADD3 R170, P4, R167, R160, RZ ;  /* 0x000000a0a7aa7210 */ /* 0x000fe20007f9e0ff */
[----:B------:R-:W-:Y:S01]  /*2cf0*/  IMAD.X R173, R7, 0x1, R171, P1 ;  /* 0x0000000107ad7824 */ /* 0x000fe200008e06ab */
[----:B------:R-:W-:Y:S01]  /*2d00*/  ISETP.GT.AND P1, PT, R0, 0x1, P0 ;  /* 0x000000010000780c */ /* 0x000fe20000724270 */
[----:B------:R-:W-:-:S03]  /*2d10*/  IMAD.WIDE.U32 R172, R23, R12, R172 ;  /* 0x0000000c17ac7225 */ /* 0x000fc600078e00ac */
[----:B---3--:R-:W-:Y:S02]  /*2d20*/  LEA R88, P5, R172, R10, 0x2 ;  /* 0x0000000aac587211 */ /* 0x008fe400078a10ff */
[----:B0-----:R-:W-:-:S05]  /*2d30*/  LOP3.LUT R169, R154, 0xffffe000, RZ, 0xc0, !PT ;  /* 0xffffe0009aa97812 */ /* 0x001fca00078ec0ff */
[----:B------:R-:W-:-:S04]  /*2d40*/  FMUL R169, R169, R156 ;  /* 0x0000009ca9a97220 */ /* 0x000fc80000400000 */
[----:B------:R-:W-:Y:S01]  /*2d50*/  FFMA R177, R90, R155, R169 ;  /* 0x0000009b5ab17223 */ /* 0x000fe200000000a9 */
[----:B------:R-:W-:Y:S01]  /*2d60*/  SHF.L.U64.HI R169, R4, 0x5, R5 ;  /* 0x0000000504a97819 */ /* 0x000fe20000010205 */
[----:B------:R-:W-:-:S03]  /*2d70*/  IMAD.IADD R90, R13, 0x1, R173 ;  /* 0x000000010d5a7824 */ /* 0x000fc600078e02ad */
[----:B------:R-:W-:Y:S01]  /*2d80*/  F2FP.TF32.F32.PACK_B R177, R177 ;  /* 0x000000b1ffb1723e */ /* 0x000fe200024050ff */
[----:B------:R-:W-:Y:S01]  /*2d90*/  IMAD.X R171, R169, 0x1, R161, P4 ;  /* 0x00000001a9ab7824 */ /* 0x000fe200020e06a1 */
[----:B------:R-:W-:-:S04]  /*2da0*/  LEA.HI.X R89, R172, R11, R90, 0x2, P5 ;  /* 0x0000000bac597211 */ /* 0x000fc800028f145a */
[----:B------:R2:W-:Y:S01]  /*2db0*/  @P2 STG.E desc[UR36][R170.64], R177 ;  /* 0x000000b1aa002986 */ /* 0x0005e2000c101924 */
[----:B------:R-:W-:Y:S05]  /*2dc0*/  @!P1 BRA `(.L_x_37) ;  /* 0x0000000000049947 */ /* 0x000fea0003800000 */
[----:B------:R0:W5:Y:S02]  /*2dd0*/  LDG.E.LTC128B R154, desc[UR36][R88.64+0x4] ;  /* 0x00000424589a7981 */ /* 0x000164000c1e1920 */
.L_x_37:
[----:B------:R-:W-:Y:S05]  /*2de0*/  BSYNC B1 ;  /* 0x0000000000017941 */ /* 0x000fea0003800000 */
.L_x_36:
[----:B-----5:R-:W-:Y:S01]  /*2df0*/  LOP3.LUT R173, R154, 0xffffe000, RZ, 0xc0, !PT ;  /* 0xffffe0009aad7812 */ /* 0x020fe200078ec0ff */
[----:B------:R-:W-:Y:S01]  /*2e00*/  BSSY B1, `(.L_x_38) ;  /* 0x000000a000017945 */ /* 0x000fe20003800000 */
[----:B------:R-:W-:-:S03]  /*2e10*/  ISETP.GT.AND P2, PT, R0, 0x8, P3 ;  /* 0x000000080000780c */ /* 0x000fc60001f44270 */
[----:B------:R-:W-:-:S04]  /*2e20*/  FMUL R90, R173, R156 ;  /* 0x0000009cad5a7220 */ /* 0x000fc80000400000 */
[----:B------:R-:W-:Y:S01]  /*2e30*/  FFMA R173, R91, R155, R90 ;  /* 0x0000009b5bad7223 */ /* 0x000fe2000000005a */
[----:B------:R-:W-:Y:S02]  /*2e40*/  @P1 IMAD.MOV.U32 R90, RZ, RZ, R170 ;  /* 0x000000ffff5a1224 */ /* 0x000fe400078e00aa */
[----:B------:R-:W-:Y:S02]  /*2e50*/  @P1 IMAD.MOV.U32 R91, RZ, RZ, R171 ;  /* 0x000000ffff5b1224 */ /* 0x000fe400078e00ab */
[----:B------:R-:W-:-:S05]  /*2e60*/  F2FP.TF32.F32.PACK_B R173, R173 ;  /* 0x000000adffad723e */ /* 0x000fca00024050ff */
[----:B------:R3:W-:Y:S01]  /*2e70*/  @P1 STG.E desc[UR36][R90.64+0x4], R173 ;  /* 0x000004ad5a001986 */ /* 0x0007e2000c101924 */
[----:B------:R-:W-:Y:S05]  /*2e80*/  @!P2 BRA `(.L_x_39) ;  /* 0x000000000004a947 */ /* 0x000fea0003800000 */
[----:B------:R4:W5:Y:S02]  /*2e90*/  LDG.E.LTC128B R154, desc[UR36][R164.64+0x20] ;  /* 0x00002024a49a7981 */ /* 0x000964000c1e1920 */
.L_x_39:
[----:B------:R-:W-:Y:S05]  /*2ea0*/  BSYNC B1 ;  /* 0x0000000000017941 */ /* 0x000fea0003800000 */
.L_x_38:
[----:B---3-5:R-:W-:Y:S01]  /*2eb0*/  LOP3.LUT R91, R154, 0xffffe000, RZ, 0xc0, !PT ;  /* 0xffffe0009a5b7812 */ /* 0x028fe200078ec0ff */
[----:B------:R-:W-:Y:S01]  /*2ec0*/  @P2 IMAD.MOV.U32 R90, RZ, RZ, R160 ;  /* 0x000000ffff5a2224 */ /* 0x000fe200078e00a0 */
[----:B------:R-:W-:Y:S01]  /*2ed0*/  ISETP.GT.AND P1, PT, R0, 0x9, P3 ;  /* 0x000000090000780c */ /* 0x000fe20001f24270 */
[----:B------:R-:W-:Y:S02]  /*2ee0*/  BSSY B1, `(.L_x_40) ;  /* 0x0000008000017945 */ /* 0x000fe40003800000 */
[----:B------:R-:W-:-:S04]  /*2ef0*/  FMUL R91, R91, R156 ;  /* 0x0000009c5b5b7220 */ /* 0x000fc80000400000 */
[----:B------:R-:W-:Y:S01]  /*2f00*/  FFMA R173, R92, R155, R91 ;  /* 0x0000009b5cad7223 */ /* 0x000fe2000000005b */
[----:B------:R-:W-:-:S04]  /*2f10*/  @P2 IMAD.MOV.U32 R91, RZ, RZ, R161 ;  /* 0x000000ffff5b2224 */ /* 0x000fc800078e00a1 */
[----:B------:R-:W-:-:S05]  /*2f20*/  F2FP.TF32.F32.PACK_B R173, R173 ;  /* 0x000000adffad723e */ /* 0x000fca00024050ff */
[----:B------:R3:W-:Y:S01]  /*2f30*/  @P2 STG.E desc[UR36][R90.64+0x20], R173 ;  /* 0x000020ad5a002986 */ /* 0x0007e2000c101924 */
[----:B------:R-:W-:Y:S05]  /*2f40*/  @!P1 BRA `(.L_x_41) ;  /* 0x0000000000049947 */ /* 0x000fea0003800000 */
[----:B------:R0:W5:Y:S02]  /*2f50*/  LDG.E.LTC128B R154, desc[UR36][R164.64+0x24] ;  /* 0x00002424a49a7981 */ /* 0x000164000c1e1920 */
.L_x_41:
[----:B------:R-:W-:Y:S05]  /*2f60*/  BSYNC B1 ;  /* 0x0000000000017941 */ /* 0x000fea0003800000 */
.L_x_40:
[----:B---3-5:R-:W-:Y:S01]  /*2f70*/  LOP3.LUT R91, R154, 0xffffe000, RZ, 0xc0, !PT ;  /* 0xffffe0009a5b7812 */ /* 0x028fe200078ec0ff */
[----:B------:R-:W-:Y:S01]  /*2f80*/  BSSY B1, `(.L_x_42) ;  /* 0x000000a000017945 */ /* 0x000fe20003800000 */
[----:B------:R-:W-:-:S03]  /*2f90*/  ISETP.GT.AND P2, PT, R0, 0x8, P0 ;  /* 0x000000080000780c */ /* 0x000fc60000744270 */
[----:B------:R-:W-:Y:S01]  /*2fa0*/  FMUL R90, R91, R156 ;  /* 0x0000009c5b5a7220 */ /* 0x000fe20000400000 */
[----:B------:R-:W-:-:S03]  /*2fb0*/  @P1 IMAD.MOV.U32 R91, RZ, RZ, R161 ;  /* 0x000000ffff5b1224 */ /* 0x000fc600078e00a1 */
[----:B------:R-:W-:Y:S01]  /*2fc0*/  FFMA R93, R93, R155, R90 ;  /* 0x0000009b5d5d7223 */ /* 0x000fe2000000005a */
[----:B------:R-:W-:-:S04]  /*2fd0*/  @P1 IMAD.MOV.U32 R90, RZ, RZ, R160 ;  /* 0x000000ffff5a1224 */ /* 0x000fc800078e00a0 */
[----:B------:R-:W-:-:S05]  /*2fe0*/  F2FP.TF32.F32.PACK_B R93, R93 ;  /* 0x0000005dff5d723e */ /* 0x000fca00024050ff */
[----:B------:R3:W-:Y:S01]  /*2ff0*/  @P1 STG.E desc[UR36][R90.64+0x24], R93 ;  /* 0x0000245d5a001986 */ /* 0x0007e2000c101924 */
[----:B------:R-:W-:Y:S05]  /*3000*/  @!P2 BRA `(.L_x_43) ;  /* 0x000000000004a947 */ /* 0x000fea0003800000 */
[----:B------:R0:W5:Y:S02]  /*3010*/  LDG.E.LTC128B R154, desc[UR36][R88.64+0x20] ;  /* 0x00002024589a7981 */ /* 0x000164000c1e1920 */
.L_x_43:
[----:B------:R-:W-:Y:S05]  /*3020*/  BSYNC B1 ;  /* 0x0000000000017941 */ /* 0x000fea0003800000 */
.L_x_42:
        /* <DEDUP_REMOVED lines=11> */
.L_x_45:
[----:B------:R-:W-:Y:S05]  /*30e0*/  BSYNC B1 ;  /* 0x0000000000017941 */ /* 0x000fea0003800000 */
.L_x_44:
        /* <DEDUP_REMOVED lines=11> */
.L_x_47:
[----:B------:R-:W-:Y:S05]  /*31a0*/  BSYNC B1 ;  /* 0x0000000000017941 */ /* 0x000fea0003800000 */
.L_x_46:
        /* <DEDUP_REMOVED lines=11> */
.L_x_49:
[----:B------:R-:W-:Y:S05]  /*3260*/  BSYNC B1 ;  /* 0x0000000000017941 */ /* 0x000fea0003800000 */
.L_x_48:
        /* <DEDUP_REMOVED lines=11> */
.L_x_51:
[----:B------:R-:W-:Y:S05]  /*3320*/  BSYNC B1 ;  /* 0x0000000000017941 */ /* 0x000fea0003800000 */
.L_x_50:
        /* <DEDUP_REMOVED lines=11> */
.L_x_53:
[----:B------:R-:W-:Y:S05]  /*33e0*/  BSYNC B1 ;  /* 0x0000000000017941 */ /* 0x000fea0003800000 */
.L_x_52:
        /* <DEDUP_REMOVED lines=11> */
.L_x_55:
[----:B------:R-:W-:Y:S05]  /*34a0*/  BSYNC B1 ;  /* 0x0000000000017941 */ /* 0x000fea0003800000 */
.L_x_54:
        /* <DEDUP_REMOVED lines=11> */
.L_x_57:
[----:B------:R-:W-:Y:S05]  /*3560*/  BSYNC B1 ;  /* 0x0000000000017941 */ /* 0x000fea0003800000 */
.L_x_56:
        /* <DEDUP_REMOVED lines=11> */
.L_x_59:
[----:B------:R-:W-:Y:S05]  /*3620*/  BSYNC B1 ;  /* 0x0000000000017941 */ /* 0x000fea0003800000 */
.L_x_58:
        /* <DEDUP_REMOVED lines=11> */
.L_x_61:
[----:B------:R-:W-:Y:S05]  /*36e0*/  BSYNC B1 ;  /* 0x0000000000017941 */ /* 0x000fea0003800000 */
.L_x_60:
        /* <DEDUP_REMOVED lines=11> */
.L_x_63:
[----:B------:R-:W-:Y:S05]  /*37a0*/  BSYNC B1 ;  /* 0x0000000000017941 */ /* 0x000fea0003800000 */
.L_x_62:
        /* <DEDUP_REMOVED lines=11> */
.L_x_65:
[----:B------:R-:W-:Y:S05]  /*3860*/  BSYNC B1 ;  /* 0x0000000000017941 */ /* 0x000fea0003800000 */
.L_x_64:
        /* <DEDUP_REMOVED lines=11> */
.L_x_67:
[----:B------:R-:W-:Y:S05]  /*3920*/  BSYNC B1 ;  /* 0x0000000000017941 */ /* 0x000fea0003800000 */
.L_x_66:
        /* <DEDUP_REMOVED lines=11> */
.L_x_69:
[----:B------:R-:W-:Y:S05]  /*39e0*/  BSYNC B1 ;  /* 0x0000000000017941 */ /* 0x000fea0003800000 */
.L_x_68:
        /* <DEDUP_REMOVED lines=11> */
.L_x_71:
[----:B------:R-:W-:Y:S05]  /*3aa0*/  BSYNC B1 ;  /* 0x0000000000017941 */ /* 0x000fea0003800000 */
.L_x_70:
        /* <DEDUP_REMOVED lines=11> */
.L_x_73:
[----:B------:R-:W-:Y:S05]  /*3b60*/  BSYNC B1 ;  /* 0x0000000000017941 */ /* 0x000fea0003800000 */
.L_x_72:
        /* <DEDUP_REMOVED lines=11> */
.L_x_75:
[----:B------:R-:W-:Y:S05]  /*3c20*/  BSYNC B1 ;  /* 0x0000000000017941 */ /* 0x000fea0003800000 */
.L_x_74:
        /* <DEDUP_REMOVED lines=11> */
.L_x_77:
[----:B------:R-:W-:Y:S05]  /*3ce0*/  BSYNC B1 ;  /* 0x0000000000017941 */ /* 0x000fea0003800000 */
.L_x_76:
        /* <DEDUP_REMOVED lines=11> */
.L_x_79:
[----:B------:R-:W-:Y:S05]  /*3da0*/  BSYNC B1 ;  /* 0x0000000000017941 */ /* 0x000fea0003800000 */
.L_x_78:
        /* <DEDUP_REMOVED lines=11> */
.L_x_81:
[----:B------:R-:W-:Y:S05]  /*3e60*/  BSYNC B1 ;  /* 0x0000000000017941 */ /* 0x000fea0003800000 */
.L_x_80:
        /* <DEDUP_REMOVED lines=11> */
.L_x_83:
[----:B------:R-:W-:Y:S05]  /*3f20*/  BSYNC B1 ;  /* 0x0000000000017941 */ /* 0x000fea0003800000 */
.L_x_82:
        /* <DEDUP_REMOVED lines=11> */
.L_x_85:
[----:B------:R-:W-:Y:S05]  /*3fe0*/  BSYNC B1 ;  /* 0x0000000000017941 */ /* 0x000fea0003800000 */
.L_x_84:
        /* <DEDUP_REMOVED lines=11> */
.L_x_87:
[----:B------:R-:W-:Y:S05]  /*40a0*/  BSYNC B1 ;  /* 0x0000000000017941 */ /* 0x000fea0003800000 */
.L_x_86:
        /* <DEDUP_REMOVED lines=11> */
.L_x_89:
[----:B------:R-:W-:Y:S05]  /*4160*/  BSYNC B1 ;  /* 0x0000000000017941 */ /* 0x000fea0003800000 */
.L_x_88:
        /* <DEDUP_REMOVED lines=11> */
.L_x_91:
[----:B------:R-:W-:Y:S05]  /*4220*/  BSYNC B1 ;  /* 0x0000000000017941 */ /* 0x000fea0003800000 */
.L_x_90:
        /* <DEDUP_REMOVED lines=11> */
.L_x_93:
[----:B------:R-:W-:Y:S05]  /*42e0*/  BSYNC B1 ;  /* 0x0000000000017941 */ /* 0x000fea0003800000 */
.L_x_92:
        /* <DEDUP_REMOVED lines=11> */
.L_x_95:
[----:B------:R-:W-:Y:S05]  /*43a0*/  BSYNC B1 ;  /* 0x0000000000017941 */ /* 0x000fea0003800000 */
.L_x_94:
        /* <DEDUP_REMOVED lines=11> */
.L_x_97:
[----:B------:R-:W-:Y:S05]  /*4460*/  BSYNC B1 ;  /* 0x0000000000017941 */ /* 0x000fea0003800000 */
.L_x_96:
        /* <DEDUP_REMOVED lines=11> */
.L_x_99:
[----:B------:R-:W-:Y:S05]  /*4520*/  BSYNC B1 ;  /* 0x0000000000017941 */ /* 0x000fea0003800000 */
.L_x_98:
        /* <DEDUP_REMOVED lines=11> */
.L_x_101:
[----:B------:R-:W-:Y:S05]  /*45e0*/  BSYNC B1 ;  /* 0x0000000000017941 */ /* 0x000fea0003800000 */
.L_x_100:
        /* <DEDUP_REMOVED lines=11> */
.L_x_103:
[----:B------:R-:W-:Y:S05]  /*46a0*/  BSYNC B1 ;  /* 0x0000000000017941 */ /* 0x000fea0003800000 */
.L_x_102:
        /* <DEDUP_REMOVED lines=11> */
.L_x_105:
[----:B------:R-:W-:Y:S05]  /*4760*/  BSYNC B1 ;  /* 0x0000000000017941 */ /* 0x000fea0003800000 */
.L_x_104:
        /* <DEDUP_REMOVED lines=11> */
.L_x_107:
[----:B------:R-:W-:Y:S05]  /*4820*/  BSYNC B1 ;  /* 0x0000000000017941 */ /* 0x000fea0003800000 */
.L_x_106:
        /* <DEDUP_REMOVED lines=11> */
.L_x_109:
[----:B------:R-:W-:Y:S05]  /*48e0*/  BSYNC B1 ;  /* 0x0000000000017941 */ /* 0x000fea0003800000 */
.L_x_108:
        /* <DEDUP_REMOVED lines=11> */
.L_x_111:
[----:B------:R-:W-:Y:S05]  /*49a0*/  BSYNC B1 ;  /* 0x0000000000017941 */ /* 0x000fea0003800000 */
.L_x_110:
        /* <DEDUP_REMOVED lines=11> */
.L_x_113:
[----:B------:R-:W-:Y:S05]  /*4a60*/  BSYNC B1 ;  /* 0x0000000000017941 */ /* 0x000fea0003800000 */
.L_x_112:
        /* <DEDUP_REMOVED lines=11> */
.L_x_115:
[----:B------:R-:W-:Y:S05]  /*4b20*/  BSYNC B1 ;  /* 0x0000000000017941 */ /* 0x000fea0003800000 */
.L_x_114:
        /* <DEDUP_REMOVED lines=11> */
.L_x_117:
[----:B------:R-:W-:Y:S05]  /*4be0*/  BSYNC B1 ;  /* 0x0000000000017941 */ /* 0x000fea0003800000 */
.L_x_116:
        /* <DEDUP_REMOVED lines=11> */
.L_x_119:
[----:B------:R-:W-:Y:S05]  /*4ca0*/  BSYNC B1 ;  /* 0x0000000000017941 */ /* 0x000fea0003800000 */
.L_x_118:
        /* <DEDUP_REMOVED lines=11> */
.L_x_121:
[----:B------:R-:W-:Y:S05]  /*4d60*/  BSYNC B1 ;  /* 0x0000000000017941 */ /* 0x000fea0003800000 */
.L_x_120:
        /* <DEDUP_REMOVED lines=11> */
.L_x_123:
[----:B------:R-:W-:Y:S05]  /*4e20*/  BSYNC B1 ;  /* 0x0000000000017941 */ /* 0x000fea0003800000 */
.L_x_122:
        /* <DEDUP_REMOVED lines=11> */
.L_x_125:
[----:B------:R-:W-:Y:S05]  /*4ee0*/  BSYNC B1 ;  /* 0x0000000000017941 */ /* 0x000fea0003800000 */
.L_x_124:
        /* <DEDUP_REMOVED lines=11> */
.L_x_127:
[----:B------:R-:W-:Y:S05]  /*4fa0*/  BSYNC B1 ;  /* 0x0000000000017941 */ /* 0x000fea0003800000 */
.L_x_126:
        /* <DEDUP_REMOVED lines=11> */
.L_x_129:
[----:B------:R-:W-:Y:S05]  /*5060*/  BSYNC B1 ;  /* 0x0000000000017941 */ /* 0x000fea0003800000 */
.L_x_128:
        /* <DEDUP_REMOVED lines=11> */
.L_x_131:
[----:B------:R-:W-:Y:S05]  /*5120*/  BSYNC B1 ;  /* 0x0000000000017941 */ /* 0x000fea0003800000 */
.L_x_130:
        /* <DEDUP_REMOVED lines=11> */
.L_x_133:
[----:B------:R-:W-:Y:S05]  /*51e0*/  BSYNC B1 ;  /* 0x0000000000017941 */ /* 0x000fea0003800000 */
.L_x_132:
        /* <DEDUP_REMOVED lines=11> */
.L_x_135:
[----:B------:R-:W-:Y:S05]  /*52a0*/  BSYNC B1 ;  /* 0x0000000000017941 */ /* 0x000fea0003800000 */
.L_x_134:
        /* <DEDUP_REMOVED lines=11> */
.L_x_137:
[----:B------:R-:W-:Y:S05]  /*5360*/  BSYNC B1 ;  /* 0x0000000000017941 */ /* 0x000fea0003800000 */
.L_x_136:
        /* <DEDUP_REMOVED lines=11> */
.L_x_139:
[----:B------:R-:W-:Y:S05]  /*5420*/  BSYNC B1 ;  /* 0x0000000000017941 */ /* 0x000fea0003800000 */
.L_x_138:
        /* <DEDUP_REMOVED lines=11> */
.L_x_141:
[----:B------:R-:W-:Y:S05]  /*54e0*/  BSYNC B1 ;  /* 0x0000000000017941 */ /* 0x000fea0003800000 */
.L_x_140:
        /* <DEDUP_REMOVED lines=11> */
.L_x_143:
[----:B------:R-:W-:Y:S05]  /*55a0*/  BSYNC B1 ;  /* 0x0000000000017941 */ /* 0x000fea0003800000 */
.L_x_142:
        /* <DEDUP_REMOVED lines=11> */
.L_x_145:
[----:B------:R-:W-:Y:S05]  /*5660*/  BSYNC B1 ;  /* 0x0000000000017941 */ /* 0x000fea0003800000 */
.L_x_144:
        /* <DEDUP_REMOVED lines=11> */
.L_x_147:
[----:B------:R-:W-:Y:S05]  /*5720*/  BSYNC B1 ;  /* 0x0000000000017941 */ /* 0x000fea0003800000 */
.L_x_146:
        /* <DEDUP_REMOVED lines=11> */
.L_x_149:
[----:B------:R-:W-:Y:S05]  /*57e0*/  BSYNC B1 ;  /* 0x0000000000017941 */ /* 0x000fea0003800000 */
.L_x_148:
        /* <DEDUP_REMOVED lines=11> */
.L_x_151:
[----:B------:R-:W-:Y:S05]  /*58a0*/  BSYNC B1 ;  /* 0x0000000000017941 */ /* 0x000fea0003800000 */
.L_x_150:
        /* <DEDUP_REMOVED lines=11> */
.L_x_153:
[----:B------:R-:W-:Y:S05]  /*5960*/  BSYNC B1 ;  /* 0x0000000000017941 */ /* 0x000fea0003800000 */
.L_x_152:
        /* <DEDUP_REMOVED lines=11> */
.L_x_155:
[----:B------:R-:W-:Y:S05]  /*5a20*/  BSYNC B1 ;  /* 0x0000000000017941 */ /* 0x000fea0003800000 */
.L_x_154:
[----:B---3-5:R-:W-:Y:S01]  /*5a30*/  LOP3.LUT R91, R154, 0xffffe000, RZ, 0xc0, !PT ;  /* 0xffffe0009a5b7812 */ /* 0x028fe200078ec0ff */
[----:B------:R-:W-:Y:S01]  /*5a40*/  @P2 IMAD.MOV.U32 R8, RZ, RZ, R170 ;  /* 0x000000ffff082224 */ /* 0x000fe200078e00aa */
[----:B------:R-:W-:Y:S01]  /*5a50*/  IADD3 R157, P1, R157, 0x80, RZ ;  /* 0x000000809d9d7810 */ /* 0x000fe20007f3e0ff */
[----:B------:R-:W-:Y:S02]  /*5a60*/  BSSY B1, `(.L_x_156) ;  /* 0x000000b000017945 */ /* 0x000fe40003800000 */
[----:B------:R-:W-:Y:S02]  /*5a70*/  FMUL R91, R91, R156 ;  /* 0x0000009c5b5b7220 */ /* 0x000fe40000400000 */
[----:B------:R-:W-:Y:S01]  /*5a80*/  IMAD.X R9, RZ, RZ, R9, P1 ;  /* 0x000000ffff097224 */ /* 0x000fe200008e0609 */
[----:B------:R-:W-:Y:S01]  /*5a90*/  ISETP.GT.AND P1, PT, R0, 0x79, P0 ;  /* 0x000000790000780c */ /* 0x000fe20000724270 */
[----:B------:R-:W-:Y:S02]  /*5aa0*/  FFMA R91, R150, R155, R91 ;  /* 0x0000009b965b7223 */ /* 0x000fe4000000005b */
[----:B------:R-:W-:-:S02]  /*5ab0*/  IMAD R90, R9, R14, RZ ;  /* 0x0000000e095a7224 */ /* 0x000fc400078e02ff */
[----:B------:R-:W-:Y:S01]  /*5ac0*/  @P2 IMAD.MOV.U32 R9, RZ, RZ, R171 ;  /* 0x000000ffff092224 */ /* 0x000fe200078e00ab */
[----:B------:R-:W-:-:S05]  /*5ad0*/  F2FP.TF32.F32.PACK_B R91, R91 ;  /* 0x0000005bff5b723e */ /* 0x000fca00024050ff */
[----:B------:R3:W-:Y:S02]  /*5ae0*/  @P2 STG.E desc[UR36][R8.64+0x1e0], R91 ;  /* 0x0001e05b08002986 */ /* 0x0007e4000c101924 */
[----:B------:R-:W-:Y:S05]  /*5af0*/  @!P1 BRA `(.L_x_157) ;  /* 0x0000000000049947 */ /* 0x000fea0003800000 */
[----:B------:R0:W5:Y:S02]  /*5b00*/  LDG.E.LTC128B R154, desc[UR36][R88.64+0x1e4] ;  /* 0x0001e424589a7981 */ /* 0x000164000c1e1920 */
.L_x_157:
[----:B------:R-:W-:Y:S05]  /*5b10*/  BSYNC B1 ;  /* 0x0000000000017941 */ /* 0x000fea0003800000 */
.L_x_156:
[----:B0----5:R-:W-:Y:S01]  /*5b20*/  LOP3.LUT R89, R154, 0xffffe000, RZ, 0xc0, !PT ;  /* 0xffffe0009a597812 */ /* 0x021fe200078ec0ff */
[----:B------:R-:W-:Y:S01]  /*5b30*/  IMAD R97, R157, R15, R90 ;  /* 0x0000000f9d617224 */ /* 0x000fe200078e025a */
[----:B------:R-:W-:Y:S01]  /*5b40*/  ISETP.GT.AND P0, PT, R3, 0x80, PT ;  /* 0x000000800300780c */ /* 0x000fe20003f04270 */
[----:B---3--:R-:W-:-:S04]  /*5b50*/  IMAD.WIDE.U32 R8, R157, R14, R158 ;  /* 0x0000000e9d087225 */ /* 0x008fc800078e009e */
[----:B------:R-:W-:Y:S01]  /*5b60*/  FMUL R88, R89, R156 ;  /* 0x0000009c59587220 */ /* 0x000fe20000400000 */
[----:B------:R-:W-:Y:S01]  /*5b70*/  ISETP.GT.AND P3, PT, R0, RZ, P0 ;  /* 0x000000ff0000720c */ /* 0x000fe20000764270 */
[----:B------:R-:W-:Y:S02]  /*5b80*/  IMAD.IADD R9, R9, 0x1, R97 ;  /* 0x0000000109097824 */ /* 0x000fe400078e0261 */
[----:B------:R-:W-:Y:S01]  /*5b90*/  FFMA R151, R151, R155, R88 ;  /* 0x0000009b97977223 */ /* 0x000fe20000000058 */
[----:B------:R-:W-:-:S04]  /*5ba0*/  LEA R88, P2, R8, R10, 0x2 ;  /* 0x0000000a08587211 */ /* 0x000fc800078410ff */
[----:B------:R-:W-:Y:S02]  /*5bb0*/  F2FP.TF32.F32.PACK_B R151, R151 ;  /* 0x00000097ff97723e */ /* 0x000fe400024050ff */
[----:B------:R-:W-:-:S03]  /*5bc0*/  LEA.HI.X R89, R8, R11, R9, 0x2, P2 ;  /* 0x0000000b08597211 */ /* 0x000fc600010f1409 */
[----:B------:R0:W-:Y:S04]  /*5bd0*/  @P1 STG.E desc[UR36][R170.64+0x1e4], R151 ;  /* 0x0001e497aa001986 */ /* 0x0001e8000c101924 */
[----:B------:R-:W3:Y:S01]  /*5be0*/  @P3 LDG.E.LTC128B R154, desc[UR36][R88.64] ;  /* 0x00000024589a3981 */ /* 0x000ee2000c1e1920 */
[----:B------:R-:W-:Y:S01]  /*5bf0*/  IMAD.WIDE.U32 R8, R157, R14, R6 ;  /* 0x0000000e9d087225 */ /* 0x000fe200078e0006 */
[----:B------:R-:W-:Y:S01]  /*5c00*/  SHF.L.U64.HI R95, R4, 0x9, R5 ;  /* 0x00000009045f7819 */ /* 0x000fe20000010205 */
[----:B------:R-:W-:Y:S01]  /*5c10*/  BSSY B1, `(.L_x_158) ;  /* 0x0000011000017945 */ /* 0x000fe20003800000 */
[----:B------:R-:W-:Y:S01]  /*5c20*/  ISETP.GT.AND P2, PT, R0, 0x1, P0 ;  /* 0x000000010000780c */ /* 0x000fe20000744270 */
[----:B------:R-:W-:Y:S02]  /*5c30*/  IMAD.IADD R9, R97, 0x1, R9 ;  /* 0x0000000161097824 */ /* 0x000fe400078e0209 */
[----:B------:R-:W-:-:S02]  /*5c40*/  IMAD.SHL.U32 R93, R4, 0x200, RZ ;  /* 0x00000200045d7824 */ /* 0x000fc400078e00ff */
[----:B------:R-:W-:-:S03]  /*5c50*/  IMAD.WIDE.U32 R90, R23, R12, R8 ;  /* 0x0000000c175a7225 */ /* 0x000fc600078e0008 */
[----:B------:R-:W-:Y:S01]  /*5c60*/  IADD3 R8, P1, R93, R160, RZ ;  /* 0x000000a05d087210 */ /* 0x000fe20007f3e0ff */
[----:B------:R-:W-:Y:S01]  /*5c70*/  IMAD.IADD R5, R13, 0x1, R91 ;  /* 0x000000010d057824 */ /* 0x000fe200078e025b */
[----:B------:R-:W-:-:S03]  /*5c80*/  LEA R4, P4, R90, R10, 0x2 ;  /* 0x0000000a5a047211 */ /* 0x000fc600078810ff */
[----:B------:R-:W-:Y:S01]  /*5c90*/  IMAD.X R9, R95, 0x1, R161, P1 ;  /* 0x000000015f097824 */ /* 0x000fe200008e06a1 */
[----:B------:R-:W-:Y:S02]  /*5ca0*/  LEA.HI.X R5, R90, R11, R5, 0x2, P4 ;  /* 0x0000000b5a057211 */ /* 0x000fe400020f1405 */
[----:B---3--:R-:W-:-:S05]  /*5cb0*/  LOP3.LUT R15, R154, 0xffffe000, RZ, 0xc0, !PT ;  /* 0xffffe0009a0f7812 */ /* 0x008fca00078ec0ff */
[----:B------:R-:W-:-:S04]  /*5cc0*/  FMUL R15, R15, R156 ;  /* 0x0000009c0f0f7220 */ /* 0x000fc80000400000 */
[----:B------:R-:W-:-:S05]  /*5cd0*/  FFMA R15, R24, R155, R15 ;  /* 0x0000009b180f7223 */ /* 0x000fca000000000f */
[----:B------:R-:W-:-:S05]  /*5ce0*/  F2FP.TF32.F32.PACK_B R15, R15 ;  /* 0x0000000fff0f723e */ /* 0x000fca00024050ff */
[----:B------:R0:W-:Y:S01]  /*5cf0*/  @P3 STG.E desc[UR36][R8.64], R15 ;  /* 0x0000000f08003986 */ /* 0x0001e2000c101924 */
[----:B------:R-:W-:Y:S05]  /*5d00*/  @!P2 BRA `(.L_x_159) ;  /* 0x000000000004a947 */ /* 0x000fea0003800000 */
[----:B------:R3:W5:Y:S02]  /*5d10*/  LDG.E.LTC128B R154, desc[UR36][R4.64+0x4] ;  /* 0x00000424049a7981 */ /* 0x000764000c1e1920 */
.L_x_159:
[----:B------:R-:W-:Y:S05]  /*5d20*/  BSYNC B1 ;  /* 0x0000000000017941 */ /* 0x000fea0003800000 */
.L_x_158:
[----:B-----5:R-:W-:Y:S01]  /*5d30*/  LOP3.LUT R21, R154, 0xffffe000, RZ, 0xc0, !PT ;  /* 0xffffe0009a157812 */ /* 0x020fe200078ec0ff */
[----:B0-----:R-:W-:Y:S01]  /*5d40*/  IMAD.WIDE.U32 R14, R157, R14, R162 ;  /* 0x0000000e9d0e7225 */ /* 0x001fe200078e00a2 */
[----:B------:R-:W-:Y:S01]  /*5d50*/  ISETP.GT.AND P1, PT, R3, 0x88, PT ;  /* 0x000000880300780c */ /* 0x000fe20003f24270 */
[----:B------:R-:W-:Y:S02]  /*5d60*/  BSSY B1, `(.L_x_160) ;  /* 0x000000f000017945 */ /* 0x000fe40003800000 */
[----:B------:R-:W-:Y:S01]  /*5d70*/  FMUL R24, R21, R156 ;  /* 0x0000009c15187220 */ /* 0x000fe20000400000 */
[----:B------:R-:W-:Y:S01]  /*5d80*/  ISETP.GT.AND P3, PT, R0, RZ, P1 ;  /* 0x000000ff0000720c */ /* 0x000fe20000f64270 */
[----:B------:R-:W-:Y:S01]  /*5d90*/  IMAD.IADD R97, R97, 0x1, R15 ;  /* 0x0000000161617824 */ /* 0x000fe200078e020f */
[-C--:B------:R-:W-:Y:S01]  /*5da0*/  IADD3 R20, P5, R20, R14.reuse, RZ ;  /* 0x0000000e14147210 */ /* 0x080fe20007fbe0ff */
[----:B------:R-:W-:Y:S01]  /*5db0*/  FFMA R25, R25, R155, R24 ;  /* 0x0000009b19197223 */ /* 0x000fe20000000018 */
[----:B------:R-:W-:-:S03]  /*5dc0*/  IADD3 R14, P4, R6, R14, RZ ;  /* 0x0000000e060e7210 */ /* 0x000fc60007f9e0ff */
[----:B------:R-:W-:Y:S01]  /*5dd0*/  IMAD.X R158, R97, 0x1, R159, P5 ;  /* 0x00000001619e7824 */ /* 0x000fe200028e069f */
[----:B------:R-:W-:Y:S01]  /*5de0*/  F2FP.TF32.F32.PACK_B R25, R25 ;  /* 0x00000019ff19723e */ /* 0x000fe200024050ff */
[----:B------:R-:W-:Y:S01]  /*5df0*/  IMAD.X R15, R7, 0x1, R97, P4 ;  /* 0x00000001070f7824 */ /* 0x000fe200020e0661 */
[----:B------:R-:W-:-:S03]  /*5e00*/  LEA R6, P5, R20, R10, 0x2 ;  /* 0x0000000a14067211 */ /* 0x000fc600078a10ff */
[----:B------:R0:W-:Y:S01]  /*5e10*/  @P2 STG.E desc[UR36][R8.64+0x4], R25 ;  /* 0x0000041908002986 */ /* 0x0001e2000c101924 */
[----:B------:R-:W-:Y:S01]  /*5e20*/  LEA.HI.X R7, R20, R11, R158, 0x2, P5 ;  /* 0x0000000b14077211 */ /* 0x000fe200028f149e */
[----:B------:R-:W-:Y:S08]  /*5e30*/  @!P3 BRA `(.L_x_161) ;  /* 0x000000000004b947 */ /* 0x000ff00003800000 */
[----:B------:R0:W5:Y:S02]  /*5e40*/  LDG.E.LTC128B R154, desc[UR36][R6.64] ;  /* 0x00000024069a7981 */ /* 0x000164000c1e1920 */
.L_x_161:
[----:B------:R-:W-:Y:S05]  /*5e50*/  BSYNC B1 ;  /* 0x0000000000017941 */ /* 0x000fea0003800000 */
.L_x_160:
[----:B-----5:R-:W-:Y:S01]  /*5e60*/  LOP3.LUT R3, R154, 0xffffe000, RZ, 0xc0, !PT ;  /* 0xffffe0009a037812 */ /* 0x020fe200078ec0ff */
[----:B------:R-:W-:Y:S01]  /*5e70*/  IMAD.WIDE.U32 R14, R23, R12, R14 ;  /* 0x0000000c170e7225 */ /* 0x000fe200078e000e */
[----:B0-----:R-:W-:Y:S01]  /*5e80*/  IADD3 R6, P4, R8, R167, RZ ;  /* 0x000000a708067210 */ /* 0x001fe20007f9e0ff */
[----:B------:R-:W-:Y:S01]  /*5e90*/  BSSY B1, `(.L_x_162) ;  /* 0x000000c000017945 */ /* 0x000fe20003800000 */
[----:B------:R-:W-:Y:S01]  /*5ea0*/  ISETP.GT.AND P2, PT, R0, 0x1, P1 ;  /* 0x000000010000780c */ /* 0x000fe20000f44270 */
[----:B------:R-:W-:Y:S01]  /*5eb0*/  FMUL R3, R3, R156 ;  /* 0x0000009c03037220 */ /* 0x000fe20000400000 */
[----:B------:R-:W-:Y:S01]  /*5ec0*/  IMAD.IADD R13, R13, 0x1, R15 ;  /* 0x000000010d0d7824 */ /* 0x000fe200078e020f */
[----:B------:R-:W-:Y:S01]  /*5ed0*/  LEA R10, P5, R14, R10, 0x2 ;  /* 0x0000000a0e0a7211 */ /* 0x000fe200078a10ff */
[----:B------:R-:W-:Y:S02]  /*5ee0*/  IMAD.X R7, R9, 0x1, R169, P4 ;  /* 0x0000000109077824 */ /* 0x000fe400020e06a9 */
[----:B------:R-:W-:Y:S01]  /*5ef0*/  FFMA R3, R26, R155, R3 ;  /* 0x0000009b1a037223 */ /* 0x000fe20000000003 */
[----:B------:R-:W-:-:S04]  /*5f00*/  LEA.HI.X R11, R14, R11, R13, 0x2, P5 ;  /* 0x0000000b0e0b7211 */ /* 0x000fc800028f140d */
[----:B------:R-:W-:-:S05]  /*5f10*/  F2FP.TF32.F32.PACK_B R3, R3 ;  /* 0x00000003ff03723e */ /* 0x000fca00024050ff */
[----:B------:R0:W-:Y:S01]  /*5f20*/  @P3 STG.E desc[UR36][R6.64], R3 ;  /* 0x0000000306003986 */ /* 0x0001e2000c101924 */
[----:B------:R-:W-:Y:S05]  /*5f30*/  @!P2 BRA `(.L_x_163) ;  /* 0x000000000004a947 */ /* 0x000fea0003800000 */
[----:B------:R0:W5:Y:S02]  /*5f40*/  LDG.E.LTC128B R154, desc[UR36][R10.64+0x4] ;  /* 0x000004240a9a7981 */ /* 0x000164000c1e1920 */
.L_x_163:
[----:B------:R-:W-:Y:S05]  /*5f50*/  BSYNC B1 ;  /* 0x0000000000017941 */ /* 0x000fea0003800000 */
.L_x_162:
[----:B0----5:R-:W-:Y:S01]  /*5f60*/  LOP3.LUT R3, R154, 0xffffe000, RZ, 0xc0, !PT ;  /* 0xffffe0009a037812 */ /* 0x021fe200078ec0ff */
[----:B------:R-:W-:Y:S01]  /*5f70*/  BSSY B1, `(.L_x_164) ;  /* 0x0000008000017945 */ /* 0x000fe20003800000 */
[----:B------:R-:W-:-:S03]  /*5f80*/  ISETP.GT.AND P3, PT, R0, 0x8, P0 ;  /* 0x000000080000780c */ /* 0x000fc60000764270 */
[----:B------:R-:W-:-:S04]  /*5f90*/  FMUL R12, R3, R156 ;  /* 0x0000009c030c7220 */ /* 0x000fc80000400000 */
[----:B------:R-:W-:-:S05]  /*5fa0*/  FFMA R27, R27, R155, R12 ;  /* 0x0000009b1b1b7223 */ /* 0x000fca000000000c */
[----:B------:R-:W-:-:S05]  /*5fb0*/  F2FP.TF32.F32.PACK_B R27, R27 ;  /* 0x0000001bff1b723e */ /* 0x000fca00024050ff */
[----:B------:R0:W-:Y:S01]  /*5fc0*/  @P2 STG.E desc[UR36][R6.64+0x4], R27 ;  /* 0x0000041b06002986 */ /* 0x0001e2000c101924 */
[----:B------:R-:W-:Y:S05]  /*5fd0*/  @!P3 BRA `(.L_x_165) ;  /* 0x000000000004b947 */ /* 0x000fea0003800000 */
[----:B------:R0:W5:Y:S02]  /*5fe0*/  LDG.E.LTC128B R154, desc[UR36][R4.64+0x20] ;  /* 0x00002024049a7981 */ /* 0x000164000c1e1920 */
.L_x_165:
[----:B------:R-:W-:Y:S05]  /*5ff0*/  BSYNC B1 ;  /* 0x0000000000017941 */ /* 0x000fea0003800000 */
.L_x_164:
[----:B-----5:R-:W-:Y:S01]  /*6000*/  LOP3.LUT R3, R154, 0xffffe000, RZ, 0xc0, !PT ;  /* 0xffffe0009a037812 */ /* 0x020fe200078ec0ff */
[----:B0-----:R-:W-:Y:S01]  /*6010*/  IMAD.MOV.U32 R6, RZ, RZ, R8 ;  /* 0x000000ffff067224 */ /* 0x001fe200078e0008 */
[----:B------:R-:W-:Y:S01]  /*6020*/  ISETP.GT.AND P2, PT, R0, 0x9, P0 ;  /* 0x000000090000780c */ /* 0x000fe20000744270 */
[----:B------:R-:W-:Y:S01]  /*6030*/  IMAD.MOV.U32 R7, RZ, RZ, R9 ;  /* 0x000000ffff077224 */ /* 0x000fe200078e0009 */
[----:B------:R-:W-:Y:S01]  /*6040*/  BSSY B1, `(.L_x_166) ;  /* 0x0000007000017945 */ /* 0x000fe20003800000 */
[----:B------:R-:W-:-:S04]  /*6050*/  FMUL R3, R3, R156 ;  /* 0x0000009c03037220 */ /* 0x000fc80000400000 */
[----:B------:R-:W-:-:S05]  /*6060*/  FFMA R3, R28, R155, R3 ;  /* 0x0000009b1c037223 */ /* 0x000fca0000000003 */
[----:B------:R-:W-:-:S05]  /*6070*/  F2FP.TF32.F32.PACK_B R3, R3 ;  /* 0x00000003ff03723e */ /* 0x000fca00024050ff */
[----:B------:R0:W-:Y:S01]  /*6080*/  @P3 STG.E desc[UR36][R6.64+0x20], R3 ;  /* 0x0000200306003986 */ /* 0x0001e2000c101924 */
[----:B------:R-:W-:Y:S05]  /*6090*/  @!P2 BRA `(.L_x_167) ;  /* 0x000000000004a947 */ /* 0x000fea0003800000 */
[----:B------:R0:W5:Y:S02]  /*60a0*/  LDG.E.LTC128B R154, desc[UR36][R4.64+0x24] ;  /* 0x00002424049a7981 */ /* 0x000164000c1e1920 */
.L_x_167:
[----:B------:R-:W-:Y:S05]  /*60b0*/  BSYNC B1 ;  /* 0x0000000000017941 */ /* 0x000fea0003800000 */
.L_x_166:
        /* <DEDUP_REMOVED lines=9> */
.L_x_169:
[----:B------:R-:W-:Y:S05]  /*6150*/  BSYNC B1 ;  /* 0x0000000000017941 */ /* 0x000fea0003800000 */
.L_x_168:
[----:B-----5:R-:W-:Y:S01]  /*6160*/  LOP3.LUT R3, R154, 0xffffe000, RZ, 0xc0, !PT ;  /* 0xffffe0009a037812 */ /* 0x020fe200078ec0ff */
[----:B------:R-:W-:Y:S01]  /*6170*/  BSSY B1, `(.L_x_170) ;  /* 0x000000a000017945 */ /* 0x000fe20003800000 */
[----:B------:R-:W-:Y:S02]  /*6180*/  IADD3 R8, P3, R167, R8, RZ ;  /* 0x00000008a7087210 */ /* 0x000fe40007f7e0ff */
[----:B------:R-:W-:Y:S01]  /*6190*/  ISETP.GT.AND P2, PT, R0, 0x9, P1 ;  /* 0x000000090000780c */ /* 0x000fe20000f44270 */
[----:B------:R-:W-:Y:S02]  /*61a0*/  FMUL R3, R3, R156 ;  /* 0x0000009c03037220 */ /* 0x000fe40000400000 */
[----:B------:R-:W-:Y:S02]  /*61b0*/  IMAD.X R9, R169, 0x1, R9, P3 ;  /* 0x00000001a9097824 */ /* 0x000fe400018e0609 */
[----:B------:R-:W-:-:S05]  /*61c0*/  FFMA R3, R30, R155, R3 ;  /* 0x0000009b1e037223 */ /* 0x000fca0000000003 */
[----:B------:R-:W-:-:S05]  /*61d0*/  F2FP.TF32.F32.PACK_B R3, R3 ;  /* 0x00000003ff03723e */ /* 0x000fca00024050ff */
[----:B------:R0:W-:Y:S01]  /*61e0*/  @P4 STG.E desc[UR36][R8.64+0x20], R3 ;  /* 0x0000200308004986 */ /* 0x0001e2000c101924 */
[----:B------:R-:W-:Y:S05]  /*61f0*/  @!P2 BRA `(.L_x_171) ;  /* 0x000000000004a947 */ /* 0x000fea0003800000 */
[----:B------:R0:W5:Y:S02]  /*6200*/  LDG.E.LTC128B R154, desc[UR36][R10.64+0x24] ;  /* 0x000024240a9a7981 */ /* 0x000164000c1e1920 */
.L_x_171:
[----:B------:R-:W-:Y:S05]  /*6210*/  BSYNC B1 ;  /* 0x0000000000017941 */ /* 0x000fea0003800000 */
.L_x_170:
[----:B0----5:R-:W-:Y:S01]  /*6220*/  LOP3.LUT R3, R154, 0xffffe000, RZ, 0xc0, !PT ;  /* 0xffffe0009a037812 */ /* 0x021fe200078ec0ff */
[----:B------:R-:W-:Y:S01]  /*6230*/  BSSY B1, `(.L_x_172) ;  /* 0x000000a000017945 */ /* 0x000fe20003800000 */
[----:B------:R-:W-:Y:S02]  /*6240*/  IADD3 R8, P4, P5, R167, R160, R93 ;  /* 0x000000a0a7087210 */ /* 0x000fe40007d9e05d */
[----:B------:R-:W-:Y:S01]  /*6250*/  ISETP.GT.AND P3, PT, R0, 0x10, P0 ;  /* 0x000000100000780c */ /* 0x000fe20000764270 */
[----:B------:R-:W-:Y:S01]  /*6260*/  FMUL R12, R3, R156 ;  /* 0x0000009c030c7220 */ /* 0x000fe20000400000 */
[----:B------:R-:W-:-:S03]  /*6270*/  IADD3.X R9, R169, R161, R95, P4, P5 ;  /* 0x000000a1a9097210 */ /* 0x000fc600027ea45f */
[----:B------:R-:W-:-:S05]  /*6280*/  FFMA R31, R31, R155, R12 ;  /* 0x0000009b1f1f7223 */ /* 0x000fca000000000c */
[----:B------:R-:W-:-:S05]  /*6290*/  F2FP.TF32.F32.PACK_B R31, R31 ;  /* 0x0000001fff1f723e */ /* 0x000fca00024050ff */
[----:B------:R0:W-:Y:S01]  /*62a0*/  @P2 STG.E desc[UR36][R8.64+0x24], R31 ;  /* 0x0000241f08002986 */ /* 0x0001e2000c101924 */
[----:B------:R-:W-:Y:S05]  /*62b0*/  @!P3 BRA `(.L_x_173) ;  /* 0x000000000004b947 */ /* 0x000fea0003800000 */
[----:B------:R0:W5:Y:S02]  /*62c0*/  LDG.E.LTC128B R154, desc[UR36][R4.64+0x40] ;  /* 0x00004024049a7981 */ /* 0x000164000c1e1920 */
.L_x_173:
[----:B------:R-:W-:Y:S05]  /*62d0*/  BSYNC B1 ;  /* 0x0000000000017941 */ /* 0x000fea0003800000 */
.L_x_172:
[----:B-----5:R-:W-:Y:S01]  /*62e0*/  LOP3.LUT R3, R154, 0xffffe000, RZ, 0xc0, !PT ;  /* 0xffffe0009a037812 */ /* 0x020fe200078ec0ff */
        /* <DEDUP_REMOVED lines=8> */
.L_x_175:
[----:B------:R-:W-:Y:S05]  /*6370*/  BSYNC B1 ;  /* 0x0000000000017941 */ /* 0x000fea0003800000 */
.L_x_174:
        /* <DEDUP_REMOVED lines=9> */
.L_x_177:
[----:B------:R-:W-:Y:S05]  /*6410*/  BSYNC B1 ;  /* 0x0000000000017941 */ /* 0x000fea0003800000 */
.L_x_176:
        /* <DEDUP_REMOVED lines=9> */
.L_x_179:
[----:B------:R-:W-:Y:S05]  /*64b0*/  BSYNC B1 ;  /* 0x0000000000017941 */ /* 0x000fea0003800000 */
.L_x_178:
        /* <DEDUP_REMOVED lines=9> */
.L_x_181:
[----:B------:R-:W-:Y:S05]  /*6550*/  BSYNC B1 ;  /* 0x0000000000017941 */ /* 0x000fea0003800000 */
.L_x_180:
        /* <DEDUP_REMOVED lines=9> */
.L_x_183:
[----:B------:R-:W-:Y:S05]  /*65f0*/  BSYNC B1 ;  /* 0x0000000000017941 */ /* 0x000fea0003800000 */
.L_x_182:
        /* <DEDUP_REMOVED lines=9> */
.L_x_185:
[----:B------:R-:W-:Y:S05]  /*6690*/  BSYNC B1 ;  /* 0x0000000000017941 */ /* 0x000fea0003800000 */
.L_x_184:
        /* <DEDUP_REMOVED lines=9> */
.L_x_187:
[----:B------:R-:W-:Y:S05]  /*6730*/  BSYNC B1 ;  /* 0x0000000000017941 */ /* 0x000fea0003800000 */
.L_x_186:
        /* <DEDUP_REMOVED lines=9> */
.L_x_189:
[----:B------:R-:W-:Y:S05]  /*67d0*/  BSYNC B1 ;  /* 0x0000000000017941 */ /* 0x000fea0003800000 */
.L_x_188:
        /* <DEDUP_REMOVED lines=9> */
.L_x_191:
[----:B------:R-:W-:Y:S05]  /*6870*/  BSYNC B1 ;  /* 0x0000000000017941 */ /* 0x000fea0003800000 */
.L_x_190:
        /* <DEDUP_REMOVED lines=9> */
.L_x_193:
[----:B------:R-:W-:Y:S05]  /*6910*/  BSYNC B1 ;  /* 0x0000000000017941 */ /* 0x000fea0003800000 */
.L_x_192:
        /* <DEDUP_REMOVED lines=9> */
.L_x_195:
[----:B------:R-:W-:Y:S05]  /*69b0*/  BSYNC B1 ;  /* 0x0000000000017941 */ /* 0x000fea0003800000 */
.L_x_194:
        /* <DEDUP_REMOVED lines=9> */
.L_x_197:
[----:B------:R-:W-:Y:S05]  /*6a50*/  BSYNC B1 ;  /* 0x0000000000017941 */ /* 0x000fea0003800000 */
.L_x_196:
        /* <DEDUP_REMOVED lines=9> */
.L_x_199:
[----:B------:R-:W-:Y:S05]  /*6af0*/  BSYNC B1 ;  /* 0x0000000000017941 */ /* 0x000fea0003800000 */
.L_x_198:
        /* <DEDUP_REMOVED lines=9> */
.L_x_201:
[----:B------:R-:W-:Y:S05]  /*6b90*/  BSYNC B1 ;  /* 0x0000000000017941 */ /* 0x000fea0003800000 */
.L_x_200:
        /* <DEDUP_REMOVED lines=9> */
.L_x_203:
[----:B------:R-:W-:Y:S05]  /*6c30*/  BSYNC B1 ;  /* 0x0000000000017941 */ /* 0x000fea0003800000 */
.L_x_202:
        /* <DEDUP_REMOVED lines=9> */
.L_x_205:
[----:B------:R-:W-:Y:S05]  /*6cd0*/  BSYNC B1 ;  /* 0x0000000000017941 */ /* 0x000fea0003800000 */
.L_x_204:
        /* <DEDUP_REMOVED lines=9> */
.L_x_207:
[----:B------:R-:W-:Y:S05]  /*6d70*/  BSYNC B1 ;  /* 0x0000000000017941 */ /* 0x000fea0003800000 */
.L_x_206:
        /* <DEDUP_REMOVED lines=9> */
.L_x_209:
[----:B------:R-:W-:Y:S05]  /*6e10*/  BSYNC B1 ;  /* 0x0000000000017941 */ /* 0x000fea0003800000 */
.L_x_208:
        /* <DEDUP_REMOVED lines=9> */
.L_x_211:
[----:B------:R-:W-:Y:S05]  /*6eb0*/  BSYNC B1 ;  /* 0x0000000000017941 */ /* 0x000fea0003800000 */
.L_x_210:
        /* <DEDUP_REMOVED lines=9> */
.L_x_213:
[----:B------:R-:W-:Y:S05]  /*6f50*/  BSYNC B1 ;  /* 0x0000000000017941 */ /* 0x000fea0003800000 */
.L_x_212:
        /* <DEDUP_REMOVED lines=9> */
.L_x_215:
[----:B------:R-:W-:Y:S05]  /*6ff0*/  BSYNC B1 ;  /* 0x0000000000017941 */ /* 0x000fea0003800000 */
.L_x_214:
        /* <DEDUP_REMOVED lines=9> */
.L_x_217:
[----:B------:R-:W-:Y:S05]  /*7090*/  BSYNC B1 ;  /* 0x0000000000017941 */ /* 0x000fea0003800000 */
.L_x_216:
        /* <DEDUP_REMOVED lines=9> */
.L_x_219:
[----:B------:R-:W-:Y:S05]  /*7130*/  BSYNC B1 ;  /* 0x0000000000017941 */ /* 0x000fea0003800000 */
.L_x_218:
        /* <DEDUP_REMOVED lines=9> */
.L_x_221:
[----:B------:R-:W-:Y:S05]  /*71d0*/  BSYNC B1 ;  /* 0x0000000000017941 */ /* 0x000fea0003800000 */
.L_x_220:
        /* <DEDUP_REMOVED lines=9> */
.L_x_223:
[----:B------:R-:W-:Y:S05]  /*7270*/  BSYNC B1 ;  /* 0x0000000000017941 */ /* 0x000fea0003800000 */
.L_x_222:
        /* <DEDUP_REMOVED lines=9> */
.L_x_225:
[----:B------:R-:W-:Y:S05]  /*7310*/  BSYNC B1 ;  /* 0x0000000000017941 */ /* 0x000fea0003800000 */
.L_x_224:
        /* <DEDUP_REMOVED lines=9> */
.L_x_227:
[----:B------:R-:W-:Y:S05]  /*73b0*/  BSYNC B1 ;  /* 0x0000000000017941 */ /* 0x000fea0003800000 */
.L_x_226:
        /* <DEDUP_REMOVED lines=9> */
.L_x_229:
[----:B------:R-:W-:Y:S05]  /*7450*/  BSYNC B1 ;  /* 0x0000000000017941 */ /* 0x000fea0003800000 */
.L_x_228:
        /* <DEDUP_REMOVED lines=9> */
.L_x_231:
[----:B------:R-:W-:Y:S05]  /*74f0*/  BSYNC B1 ;  /* 0x0000000000017941 */ /* 0x000fea0003800000 */
.L_x_230:
        /* <DEDUP_REMOVED lines=9> */
.L_x_233:
[----:B------:R-:W-:Y:S05]  /*7590*/  BSYNC B1 ;  /* 0x0000000000017941 */ /* 0x000fea0003800000 */
.L_x_232:
        /* <DEDUP_REMOVED lines=9> */
.L_x_235:
[----:B------:R-:W-:Y:S05]  /*7630*/  BSYNC B1 ;  /* 0x0000000000017941 */ /* 0x000fea0003800000 */
.L_x_234:
        /* <DEDUP_REMOVED lines=9> */
.L_x_237:
[----:B------:R-:W-:Y:S05]  /*76d0*/  BSYNC B1 ;  /* 0x0000000000017941 */ /* 0x000fea0003800000 */
.L_x_236:
        /* <DEDUP_REMOVED lines=9> */
.L_x_239:
[----:B------:R-:W-:Y:S05]  /*7770*/  BSYNC B1 ;  /* 0x0000000000017941 */ /* 0x000fea0003800000 */
.L_x_238:
        /* <DEDUP_REMOVED lines=9> */
.L_x_241:
[----:B------:R-:W-:Y:S05]  /*7810*/  BSYNC B1 ;  /* 0x0000000000017941 */ /* 0x000fea0003800000 */
.L_x_240:
        /* <DEDUP_REMOVED lines=9> */
.L_x_243:
[----:B------:R-:W-:Y:S05]  /*78b0*/  BSYNC B1 ;  /* 0x0000000000017941 */ /* 0x000fea0003800000 */
.L_x_242:
        /* <DEDUP_REMOVED lines=9> */
.L_x_245:
[----:B------:R-:W-:Y:S05]  /*7950*/  BSYNC B1 ;  /* 0x0000000000017941 */ /* 0x000fea0003800000 */
.L_x_244:
        /* <DEDUP_REMOVED lines=9> */
.L_x_247:
[----:B------:R-:W-:Y:S05]  /*79f0*/  BSYNC B1 ;  /* 0x0000000000017941 */ /* 0x000fea0003800000 */
.L_x_246:
        /* <DEDUP_REMOVED lines=9> */
.L_x_249:
[----:B------:R-:W-:Y:S05]  /*7a90*/  BSYNC B1 ;  /* 0x0000000000017941 */ /* 0x000fea0003800000 */
.L_x_248:
        /* <DEDUP_REMOVED lines=9> */
.L_x_251:
[----:B------:R-:W-:Y:S05]  /*7b30*/  BSYNC B1 ;  /* 0x0000000000017941 */ /* 0x000fea0003800000 */
.L_x_250:
        /* <DEDUP_REMOVED lines=9> */
.L_x_253:
[----:B------:R-:W-:Y:S05]  /*7bd0*/  BSYNC B1 ;  /* 0x0000000000017941 */ /* 0x000fea0003800000 */
.L_x_252:
        /* <DEDUP_REMOVED lines=9> */
.L_x_255:
[----:B------:R-:W-:Y:S05]  /*7c70*/  BSYNC B1 ;  /* 0x0000000000017941 */ /* 0x000fea0003800000 */
.L_x_254:
        /* <DEDUP_REMOVED lines=9> */
.L_x_257:
[----:B------:R-:W-:Y:S05]  /*7d10*/  BSYNC B1 ;  /* 0x0000000000017941 */ /* 0x000fea0003800000 */
.L_x_256:
        /* <DEDUP_REMOVED lines=9> */
.L_x_259:
[----:B------:R-:W-:Y:S05]  /*7db0*/  BSYNC B1 ;  /* 0x0000000000017941 */ /* 0x000fea0003800000 */
.L_x_258:
        /* <DEDUP_REMOVED lines=9> */
.L_x_261:
[----:B------:R-:W-:Y:S05]  /*7e50*/  BSYNC B1 ;  /* 0x0000000000017941 */ /* 0x000fea0003800000 */
.L_x_260:
        /* <DEDUP_REMOVED lines=9> */
.L_x_263:
[----:B------:R-:W-:Y:S05]  /*7ef0*/  BSYNC B1 ;  /* 0x0000000000017941 */ /* 0x000fea0003800000 */
.L_x_262:
        /* <DEDUP_REMOVED lines=9> */
.L_x_265:
[----:B------:R-:W-:Y:S05]  /*7f90*/  BSYNC B1 ;  /* 0x0000000000017941 */ /* 0x000fea0003800000 */
.L_x_264:
        /* <DEDUP_REMOVED lines=9> */
.L_x_267:
[----:B------:R-:W-:Y:S05]  /*8030*/  BSYNC B1 ;  /* 0x0000000000017941 */ /* 0x000fea0003800000 */
.L_x_266:
        /* <DEDUP_REMOVED lines=9> */
.L_x_269:
[----:B------:R-:W-:Y:S05]  /*80d0*/  BSYNC B1 ;  /* 0x0000000000017941 */ /* 0x000fea0003800000 */
.L_x_268:
        /* <DEDUP_REMOVED lines=9> */
.L_x_271:
[----:B------:R-:W-:Y:S05]  /*8170*/  BSYNC B1 ;  /* 0x0000000000017941 */ /* 0x000fea0003800000 */
.L_x_270:
        /* <DEDUP_REMOVED lines=9> */
.L_x_273:
[----:B------:R-:W-:Y:S05]  /*8210*/  BSYNC B1 ;  /* 0x0000000000017941 */ /* 0x000fea0003800000 */
.L_x_272:
        /* <DEDUP_REMOVED lines=9> */
.L_x_275:
[----:B------:R-:W-:Y:S05]  /*82b0*/  BSYNC B1 ;  /* 0x0000000000017941 */ /* 0x000fea0003800000 */
.L_x_274:
        /* <DEDUP_REMOVED lines=9> */
.L_x_277:
[----:B------:R-:W-:Y:S05]  /*8350*/  BSYNC B1 ;  /* 0x0000000000017941 */ /* 0x000fea0003800000 */
.L_x_276:
        /* <DEDUP_REMOVED lines=9> */
.L_x_279:
[----:B------:R-:W-:Y:S05]  /*83f0*/  BSYNC B1 ;  /* 0x0000000000017941 */ /* 0x000fea0003800000 */
.L_x_278:
[----:B0----5:R-:W-:Y:S01]  /*8400*/  LOP3.LUT R3, R154, 0xffffe000, RZ, 0xc0, !PT ;  /* 0xffffe0009a037812 */ /* 0x021fe200078ec0ff */
[----:B------:R-:W-:Y:S01]  /*8410*/  BSSY B1, `(.L_x_280) ;  /* 0x0000008000017945 */ /* 0x000fe20003800000 */
[----:B------:R-:W-:-:S03]  /*8420*/  ISETP.GT.AND P2, PT, R0, 0x78, P1 ;  /* 0x000000780000780c */ /* 0x000fc60000f44270 */
[----:B---3--:R-:W-:-:S04]  /*8430*/  FMUL R4, R3, R156 ;  /* 0x0000009c03047220 */ /* 0x008fc80000400000 */
[----:B------:R-:W-:-:S05]  /*8440*/  FFMA R85, R85, R155, R4 ;  /* 0x0000009b55557223 */ /* 0x000fca0000000004 */
[----:B------:R-:W-:-:S05]  /*8450*/  F2FP.TF32.F32.PACK_B R85, R85 ;  /* 0x00000055ff55723e */ /* 0x000fca00024050ff */
[----:B------:R0:W-:Y:S01]  /*8460*/  @P0 STG.E desc[UR36][R6.64+0x1e4], R85 ;  /* 0x0001e45506000986 */ /* 0x0001e2000c101924 */
[----:B------:R-:W-:Y:S05]  /*8470*/  @!P2 BRA `(.L_x_281) ;  /* 0x000000000004a947 */ /* 0x000fea0003800000 */
[----:B------:R3:W5:Y:S02]  /*8480*/  LDG.E.LTC128B R154, desc[UR36][R10.64+0x1e0] ;  /* 0x0001e0240a9a7981 */ /* 0x000764000c1e1920 */
.L_x_281:
[----:B------:R-:W-:Y:S05]  /*8490*/  BSYNC B1 ;  /* 0x0000000000017941 */ /* 0x000fea0003800000 */
.L_x_280:
[----:B-----5:R-:W-:Y:S01]  /*84a0*/  LOP3.LUT R3, R154, 0xffffe000, RZ, 0xc0, !PT ;  /* 0xffffe0009a037812 */ /* 0x020fe200078ec0ff */
[----:B------:R-:W-:Y:S01]  /*84b0*/  @P2 IMAD.MOV.U32 R4, RZ, RZ, R8 ;  /* 0x000000ffff042224 */ /* 0x000fe200078e0008 */
[----:B------:R-:W-:Y:S01]  /*84c0*/  ISETP.GT.AND P1, PT, R0, 0x79, P1 ;  /* 0x000000790000780c */ /* 0x000fe20000f24270 */
[----:B------:R-:W-:Y:S01]  /*84d0*/  @P2 IMAD.MOV.U32 R5, RZ, RZ, R9 ;  /* 0x000000ffff052224 */ /* 0x000fe200078e0009 */
[----:B------:R-:W-:Y:S01]  /*84e0*/  BSSY B1, `(.L_x_282) ;  /* 0x0000007000017945 */ /* 0x000fe20003800000 */
[----:B------:R-:W-:-:S04]  /*84f0*/  FMUL R3, R3, R156 ;  /* 0x0000009c03037220 */ /* 0x000fc80000400000 */
[----:B------:R-:W-:-:S05]  /*8500*/  FFMA R3, R86, R155, R3 ;  /* 0x0000009b56037223 */ /* 0x000fca0000000003 */
[----:B------:R-:W-:-:S05]  /*8510*/  F2FP.TF32.F32.PACK_B R3, R3 ;  /* 0x00000003ff03723e */ /* 0x000fca00024050ff */
[----:B------:R0:W-:Y:S01]  /*8520*/  @P2 STG.E desc[UR36][R4.64+0x1e0], R3 ;  /* 0x0001e00304002986 */ /* 0x0001e2000c101924 */
[----:B------:R-:W-:Y:S05]  /*8530*/  @!P1 BRA `(.L_x_283) ;  /* 0x0000000000049947 */ /* 0x000fea0003800000 */
[----:B------:R0:W5:Y:S02]  /*8540*/  LDG.E.LTC128B R154, desc[UR36][R10.64+0x1e4] ;  /* 0x0001e4240a9a7981 */ /* 0x000164000c1e1920 */
.L_x_283:
[----:B------:R-:W-:Y:S05]  /*8550*/  BSYNC B1 ;  /* 0x0000000000017941 */ /* 0x000fea0003800000 */
.L_x_282:
[----:B------:R-:W-:Y:S05]  /*8560*/  @!P1 BRA `(.L_x_284) ;  /* 0x00000024003c9947 */ /* 0x000fea0003800000 */
[----:B0----5:R-:W-:-:S05]  /*8570*/  LOP3.LUT R3, R154, 0xffffe000, RZ, 0xc0, !PT ;  /* 0xffffe0009a037812 */ /* 0x021fca00078ec0ff */
[----:B------:R-:W-:-:S04]  /*8580*/  FMUL R0, R3, R156 ;  /* 0x0000009c03007220 */ /* 0x000fc80000400000 */
[----:B------:R-:W-:-:S05]  /*8590*/  FFMA R87, R87, R155, R0 ;  /* 0x0000009b57577223 */ /* 0x000fca0000000000 */
[----:B------:R-:W-:-:S05]  /*85a0*/  F2FP.TF32.F32.PACK_B R87, R87 ;  /* 0x00000057ff57723e */ /* 0x000fca00024050ff */
[----:B------:R0:W-:Y:S01]  /*85b0*/  STG.E desc[UR36][R8.64+0x1e4], R87 ;  /* 0x0001e45708007986 */ /* 0x0001e2000c101924 */
[----:B------:R-:W-:Y:S05]  /*85c0*/  BRA `(.L_x_284) ;  /* 0x0000002400247947 */ /* 0x000fea0003800000 */
.L_x_33:
[----:B------:R-:W-:Y:S01]  /*85d0*/  ULDC.64 UR4, c[0x0][0x5c0] ;  /* 0x0001700000047ab9 */ /* 0x000fe20000000a00 */
[-C--:B------:R-:W-:Y:S01]  /*85e0*/  FMUL R15, R88, R155.reuse ;  /* 0x0000009b580f7220 */ /* 0x080fe20000400000 */
[----:B------:R-:W-:Y:S01]  /*85f0*/  LEA R6, P0, R170, UR4, 0x2 ;  /* 0x00000004aa067c11 */ /* 0x000fe2000f8010ff */
[----:B------:R-:W-:Y:S01]  /*8600*/  IMAD.SHL.U32 R11, R4, 0x20, RZ ;  /* 0x00000020040b7824 */ /* 0x000fe200078e00ff */
[----:B------:R-:W-:Y:S01]  /*8610*/  ISETP.GT.AND P5, PT, R0, 0x1, P3 ;  /* 0x000000010000780c */ /* 0x000fe20001fa4270 */
[-C--:B------:R-:W-:Y:S01]  /*8620*/  FMUL R89, R89, R155.reuse ;  /* 0x0000009b59597220 */ /* 0x080fe20000400000 */
[----:B------:R-:W-:Y:S01]  /*8630*/  LEA.HI.X R7, R170, UR5, R173, 0x2, P0 ;  /* 0x00000005aa077c11 */ /* 0x000fe200080f14ad */
[-C--:B------:R-:W-:Y:S01]  /*8640*/  FMUL R21, R90, R155.reuse ;  /* 0x0000009b5a157220 */ /* 0x080fe20000400000 */
[----:B------:R-:W-:Y:S01]  /*8650*/  ISETP.GT.AND P0, PT, R3, 0x8, PT ;  /* 0x000000080300780c */ /* 0x000fe20003f04270 */
[----:B------:R-:W-:Y:S01]  /*8660*/  FMUL R91, R91, R155 ;  /* 0x0000009b5b5b7220 */ /* 0x000fe20000400000 */
[----:B------:R-:W-:Y:S01]  /*8670*/  F2FP.TF32.F32.PACK_B R15, R15 ;  /* 0x0000000fff0f723e */ /* 0x000fe200024050ff */
[-C--:B------:R-:W-:Y:S01]  /*8680*/  FMUL R93, R93, R155.reuse ;  /* 0x0000009b5d5d7220 */ /* 0x080fe20000400000 */
[----:B------:R-:W-:Y:S01]  /*8690*/  ISETP.GT.AND P1, PT, R0, RZ, P0 ;  /* 0x000000ff0000720c */ /* 0x000fe20000724270 */
[-C--:B------:R-:W-:Y:S01]  /*86a0*/  FMUL R23, R94, R155.reuse ;  /* 0x0000009b5e177220 */ /* 0x080fe20000400000 */
[----:B------:R-:W-:Y:S01]  /*86b0*/  ISETP.GT.AND P4, PT, R0, 0x1, P0 ;  /* 0x000000010000780c */ /* 0x000fe20000784270 */
[----:B------:R0:W-:Y:S01]  /*86c0*/  @P2 STG.E desc[UR36][R6.64], R15 ;  /* 0x0000000f06002986 */ /* 0x0001e2000c101924 */
[----:B------:R-:W-:Y:S01]  /*86d0*/  SHF.L.U64.HI R9, R4, 0x5, R5 ;  /* 0x0000000504097819 */ /* 0x000fe20000010205 */
[-C--:B------:R-:W-:Y:S01]  /*86e0*/  FMUL R95, R95, R155.reuse ;  /* 0x0000009b5f5f7220 */ /* 0x080fe20000400000 */
[-C--:B------:R-:W-:Y:S01]  /*86f0*/  IADD3 R12, P2, R11, R6.reuse, RZ ;  /* 0x000000060b0c7210 */ /* 0x080fe20007f5e0ff */
[----:B------:R-:W-:Y:S01]  /*8700*/  FMUL R97, R97, R155 ;  /* 0x0000009b61617220 */ /* 0x000fe20000400000 */
[----:B------:R-:W-:Y:S01]  /*8710*/  F2FP.TF32.F32.PACK_B R89, R89 ;  /* 0x00000059ff59723e */ /* 0x000fe200024050ff */
[----:B------:R-:W-:Y:S01]  /*8720*/  FMUL R99, R99, R155 ;  /* 0x0000009b63637220 */ /* 0x000fe20000400000 */
[----:B------:R-:W-:Y:S01]  /*8730*/  F2FP.TF32.F32.PACK_B R21, R21 ;  /* 0x00000015ff15723e */ /* 0x000fe200024050ff */
[----:B------:R-:W-:Y:S01]  /*8740*/  IMAD.X R13, R9, 0x1, R7, P2 ;  /* 0x00000001090d7824 */ /* 0x000fe200010e0607 */
[----:B------:R-:W-:Y:S01]  /*8750*/  F2FP.TF32.F32.PACK_B R91, R91 ;  /* 0x0000005bff5b723e */ /* 0x000fe200024050ff */
[----:B------:R-:W-:Y:S01]  /*8760*/  @P5 STG.E desc[UR36][R6.64+0x4], R89 ;  /* 0x0000045906005986 */ /* 0x000fe2000c101924 */
[----:B------:R-:W-:Y:S01]  /*8770*/  ISETP.GT.AND P5, PT, R0, 0x8, P3 ;  /* 0x000000080000780c */ /* 0x000fe20001fa4270 */
[-C--:B0-----:R-:W-:Y:S01]  /*8780*/  FMUL R15, R92, R155.reuse ;  /* 0x0000009b5c0f7220 */ /* 0x081fe20000400000 */
[C---:B------:R-:W-:Y:S01]  /*8790*/  ISETP.GT.AND P2, PT, R0.reuse, 0x9, P3 ;  /* 0x000000090000780c */ /* 0x040fe20001f44270 */
[----:B------:R0:W-:Y:S01]  /*87a0*/  @P1 STG.E desc[UR36][R12.64], R21 ;  /* 0x000000150c001986 */ /* 0x0001e2000c101924 */
[C---:B------:R-:W-:Y:S01]  /*87b0*/  ISETP.GT.AND P1, PT, R0.reuse, 0x8, P0 ;  /* 0x000000080000780c */ /* 0x040fe20000724270 */
[----:B------:R-:W-:Y:S01]  /*87c0*/  FMUL R101, R101, R155 ;  /* 0x0000009b65657220 */ /* 0x000fe20000400000 */
[----:B------:R-:W-:Y:S01]  /*87d0*/  F2FP.TF32.F32.PACK_B R15, R15 ;  /* 0x0000000fff0f723e */ /* 0x000fe200024050ff */
[----:B------:R-:W-:Y:S01]  /*87e0*/  @P4 STG.E desc[UR36][R12.64+0x4], R91 ;  /* 0x0000045b0c004986 */ /* 0x000fe2000c101924 */
[----:B------:R-:W-:Y:S01]  /*87f0*/  ISETP.GT.AND P4, PT, R0, 0x9, P0 ;  /* 0x000000090000780c */ /* 0x000fe20000784270 */
[----:B------:R-:W-:Y:S01]  /*8800*/  FMUL R103, R103, R155 ;  /* 0x0000009b67677220 */ /* 0x000fe20000400000 */
[----:B------:R-:W-:Y:S01]  /*8810*/  F2FP.TF32.F32.PACK_B R93, R93 ;  /* 0x0000005dff5d723e */ /* 0x000fe200024050ff */
[----:B------:R-:W-:Y:S01]  /*8820*/  FMUL R105, R105, R155 ;  /* 0x0000009b69697220 */ /* 0x000fe20000400000 */
[----:B------:R-:W-:Y:S01]  /*8830*/  F2FP.TF32.F32.PACK_B R23, R23 ;  /* 0x00000017ff17723e */ /* 0x000fe200024050ff */
[----:B------:R1:W-:Y:S01]  /*8840*/  @P5 STG.E desc[UR36][R6.64+0x20], R15 ;  /* 0x0000200f06005986 */ /* 0x0003e2000c101924 */
[----:B------:R-:W-:Y:S01]  /*8850*/  F2FP.TF32.F32.PACK_B R95, R95 ;  /* 0x0000005fff5f723e */ /* 0x000fe200024050ff */
[-C--:B0-----:R-:W-:Y:S01]  /*8860*/  FMUL R21, R96, R155.reuse ;  /* 0x0000009b60157220 */ /* 0x081fe20000400000 */
[C---:B------:R-:W-:Y:S01]  /*8870*/  ISETP.GT.AND P5, PT, R0.reuse, 0x10, P3 ;  /* 0x000000100000780c */ /* 0x040fe20001fa4270 */
[----:B------:R-:W-:Y:S01]  /*8880*/  @P2 STG.E desc[UR36][R6.64+0x24], R93 ;  /* 0x0000245d06002986 */ /* 0x000fe2000c101924 */
[C---:B------:R-:W-:Y:S01]  /*8890*/  ISETP.GT.AND P2, PT, R0.reuse, 0x11, P3 ;  /* 0x000000110000780c */ /* 0x040fe20001f44270 */
[----:B------:R-:W-:Y:S01]  /*88a0*/  FMUL R107, R107, R155 ;  /* 0x0000009b6b6b7220 */ /* 0x000fe20000400000 */
[----:B------:R-:W-:Y:S01]  /*88b0*/  F2FP.TF32.F32.PACK_B R21, R21 ;  /* 0x00000015ff15723e */ /* 0x000fe200024050ff */
[----:B------:R0:W-:Y:S01]  /*88c0*/  @P1 STG.E desc[UR36][R12.64+0x20], R23 ;  /* 0x000020170c001986 */ /* 0x0001e2000c101924 */
[C---:B------:R-:W-:Y:S01]  /*88d0*/  ISETP.GT.AND P1, PT, R0.reuse, 0x10, P0 ;  /* 0x000000100000780c */ /* 0x040fe20000724270 */
[----:B------:R-:W-:Y:S01]  /*88e0*/  FMUL R109, R109, R155 ;  /* 0x0000009b6d6d7220 */ /* 0x000fe20000400000 */
[----:B------:R-:W-:Y:S01]  /*88f0*/  F2FP.TF32.F32.PACK_B R97, R97 ;  /* 0x00000061ff61723e */ /* 0x000fe200024050ff */
[----:B------:R-:W-:Y:S01]  /*8900*/  @P4 STG.E desc[UR36][R12.64+0x24], R95 ;  /* 0x0000245f0c004986 */ /* 0x000fe2000c101924 */
[----:B------:R-:W-:Y:S01]  /*8910*/  ISETP.GT.AND P4, PT, R0, 0x11, P0 ;  /* 0x000000110000780c */ /* 0x000fe20000784270 */
[----:B-1----:R-:W-:Y:S01]  /*8920*/  FMUL R15, R98, R155 ;  /* 0x0000009b620f7220 */ /* 0x002fe20000400000 */
[----:B------:R-:W-:Y:S01]  /*8930*/  F2FP.TF32.F32.PACK_B R99, R99 ;  /* 0x00000063ff63723e */ /* 0x000fe200024050ff */
[----:B------:R1:W-:Y:S01]  /*8940*/  @P5 STG.E desc[UR36][R6.64+0x40], R21 ;  /* 0x0000401506005986 */ /* 0x0003e2000c101924 */
[C---:B------:R-:W-:Y:S01]  /*8950*/  ISETP.GT.AND P5, PT, R0.reuse, 0x18, P3 ;  /* 0x000000180000780c */ /* 0x040fe20001fa4270 */
[----:B------:R-:W-:Y:S01]  /*8960*/  FMUL R111, R111, R155 ;  /* 0x0000009b6f6f7220 */ /* 0x000fe20000400000 */
[----:B------:R-:W-:Y:S01]  /*8970*/  F2FP.TF32.F32.PACK_B R15, R15 ;  /* 0x0000000fff0f723e */ /* 0x000fe200024050ff */
[----:B------:R-:W-:Y:S01]  /*8980*/  @P2 STG.E desc[UR36][R6.64+0x44], R97 ;  /* 0x0000446106002986 */ /* 0x000fe2000c101924 */
[----:B------:R-:W-:Y:S01]  /*8990*/  ISETP.GT.AND P2, PT, R0, 0x19, P3 ;  /* 0x000000190000780c */ /* 0x000fe20001f44270 */
[----:B0-----:R-:W-:Y:S01]  /*89a0*/  FMUL R23, R100, R155 ;  /* 0x0000009b64177220 */ /* 0x001fe20000400000 */
        /* <DEDUP_REMOVED lines=177> */
[----:B------:R-:W-:Y:S01]  /*94c0*/  @P1 STG.E desc[UR36][R12.64+0x1a0], R23 ;  /* 0x0001a0170c001986 */ /* 0x000fe2000c101924 */
        /* <DEDUP_REMOVED lines=11> */
[-C--:B------:R-:W-:Y:S01]  /*9580*/  FMUL R33, R33, R155.reuse ;  /* 0x0000009b21217220 */ /* 0x080fe20000400000 */
[----:B------:R-:W-:Y:S01]  /*9590*/  ISETP.GT.AND P3, PT, R0, 0x79, P3 ;  /* 0x000000790000780c */ /* 0x000fe20001f64270 */
[----:B------:R-:W-:Y:S01]  /*95a0*/  @P1 STG.E desc[UR36][R6.64+0x1c4], R145 ;  /* 0x0001c49106001986 */ /* 0x000fe2000c101924 */
[----:B------:R-:W-:Y:S01]  /*95b0*/  ISETP.GT.AND P1, PT, R3, 0x80, PT ;  /* 0x000000800300780c */ /* 0x000fe20003f24270 */
[----:B------:R-:W-:Y:S01]  /*95c0*/  FMUL R35, R35, R155 ;  /* 0x0000009b23237220 */ /* 0x000fe20000400000 */
[----:B------:R-:W-:Y:S01]  /*95d0*/  F2FP.TF32.F32.PACK_B R149, R149 ;  /* 0x00000095ff95723e */ /* 0x000fe200024050ff */
[----:B------:R1:W-:Y:S01]  /*95e0*/  @P2 STG.E desc[UR36][R12.64+0x1c0], R15 ;  /* 0x0001c00f0c002986 */ /* 0x0003e2000c101924 */
[----:B------:R-:W-:Y:S01]  /*95f0*/  ISETP.GT.AND P2, PT, R3, 0x88, PT ;  /* 0x000000880300780c */ /* 0x000fe20003f44270 */
[-C--:B------:R-:W-:Y:S01]  /*9600*/  FMUL R3, R148, R155.reuse ;  /* 0x0000009b94037220 */ /* 0x080fe20000400000 */
[-C--:B0-----:R-:W-:Y:S01]  /*9610*/  FMUL R21, R150, R155.reuse ;  /* 0x0000009b96157220 */ /* 0x081fe20000400000 */
[----:B------:R-:W-:Y:S01]  /*9620*/  @P4 STG.E desc[UR36][R12.64+0x1c4], R147 ;  /* 0x0001c4930c004986 */ /* 0x000fe2000c101924 */
[C---:B------:R-:W-:Y:S01]  /*9630*/  ISETP.GT.AND P4, PT, R0.reuse, 0x78, P0 ;  /* 0x000000780000780c */ /* 0x040fe20000784270 */
[-C--:B------:R-:W-:Y:S01]  /*9640*/  FMUL R37, R37, R155.reuse ;  /* 0x0000009b25257220 */ /* 0x080fe20000400000 */
[----:B------:R-:W-:Y:S01]  /*9650*/  ISETP.GT.AND P0, PT, R0, 0x79, P0 ;  /* 0x000000790000780c */ /* 0x000fe20000704270 */
[----:B------:R-:W-:Y:S01]  /*9660*/  FMUL R39, R39, R155 ;  /* 0x0000009b27277220 */ /* 0x000fe20000400000 */
[----:B------:R-:W-:Y:S01]  /*9670*/  F2FP.TF32.F32.PACK_B R3, R3 ;  /* 0x00000003ff03723e */ /* 0x000fe200024050ff */
[----:B------:R-:W-:Y:S01]  /*9680*/  FMUL R41, R41, R155 ;  /* 0x0000009b29297220 */ /* 0x000fe20000400000 */
[----:B------:R-:W-:Y:S01]  /*9690*/  F2FP.TF32.F32.PACK_B R21, R21 ;  /* 0x00000015ff15723e */ /* 0x000fe200024050ff */
[C---:B-1----:R-:W-:Y:S01]  /*96a0*/  IMAD.SHL.U32 R15, R4.reuse, 0x200, RZ ;  /* 0x00000200040f7824 */ /* 0x042fe200078e00ff */
[----:B------:R-:W-:Y:S01]  /*96b0*/  F2FP.TF32.F32.PACK_B R151, R151 ;  /* 0x00000097ff97723e */ /* 0x000fe200024050ff */
[----:B------:R0:W-:Y:S01]  /*96c0*/  @P5 STG.E desc[UR36][R6.64+0x1e0], R3 ;  /* 0x0001e00306005986 */ /* 0x0001e2000c101924 */
[----:B------:R-:W-:Y:S01]  /*96d0*/  SHF.L.U64.HI R5, R4, 0x9, R5 ;  /* 0x0000000904057819 */ /* 0x000fe20000010205 */
[----:B------:R-:W-:Y:S01]  /*96e0*/  FMUL R43, R43, R155 ;  /* 0x0000009b2b2b7220 */ /* 0x000fe20000400000 */
[----:B------:R-:W-:Y:S01]  /*96f0*/  F2FP.TF32.F32.PACK_B R25, R25 ;  /* 0x00000019ff19723e */ /* 0x000fe200024050ff */
[----:B------:R-:W-:Y:S01]  /*9700*/  @P3 STG.E desc[UR36][R6.64+0x1e4], R149 ;  /* 0x0001e49506003986 */ /* 0x000fe2000c101924 */
[-C--:B------:R-:W-:Y:S01]  /*9710*/  IADD3 R4, P3, R15, R6.reuse, RZ ;  /* 0x000000060f047210 */ /* 0x080fe20007f7e0ff */
[----:B------:R-:W-:Y:S01]  /*9720*/  FMUL R45, R45, R155 ;  /* 0x0000009b2d2d7220 */ /* 0x000fe20000400000 */
[----:B------:R-:W-:Y:S01]  /*9730*/  F2FP.TF32.F32.PACK_B R27, R27 ;  /* 0x0000001bff1b723e */ /* 0x000fe200024050ff */
[----:B------:R1:W-:Y:S01]  /*9740*/  @P4 STG.E desc[UR36][R12.64+0x1e0], R21 ;  /* 0x0001e0150c004986 */ /* 0x0003e2000c101924 */
[----:B------:R-:W-:Y:S01]  /*9750*/  IADD3 R14, P4, P5, R11, R6, R15 ;  /* 0x000000060b0e7210 */ /* 0x000fe20007d9e00f */
[----:B------:R-:W-:Y:S01]  /*9760*/  FMUL R47, R47, R155 ;  /* 0x0000009b2f2f7220 */ /* 0x000fe20000400000 */
[----:B------:R-:W-:Y:S01]  /*9770*/  F2FP.TF32.F32.PACK_B R29, R29 ;  /* 0x0000001dff1d723e */ /* 0x000fe200024050ff */
[----:B------:R2:W-:Y:S01]  /*9780*/  @P0 STG.E desc[UR36][R12.64+0x1e4], R151 ;  /* 0x0001e4970c000986 */ /* 0x0005e2000c101924 */
[----:B------:R-:W-:Y:S01]  /*9790*/  ISETP.GT.AND P0, PT, R0, RZ, P1 ;  /* 0x000000ff0000720c */ /* 0x000fe20000f04270 */
[----:B0-----:R-:W-:Y:S01]  /*97a0*/  FMUL R3, R24, R155 ;  /* 0x0000009b18037220 */ /* 0x001fe20000400000 */
[----:B------:R-:W-:Y:S01]  /*97b0*/  IADD3.X R15, R9, R7, R5, P4, P5 ;  /* 0x00000007090f7210 */ /* 0x000fe200027ea405 */
[----:B------:R-:W-:Y:S01]  /*97c0*/  IMAD.X R5, R5, 0x1, R7, P3 ;  /* 0x0000000105057824 */ /* 0x000fe200018e0607 */
[C---:B------:R-:W-:Y:S01]  /*97d0*/  ISETP.GT.AND P5, PT, R0.reuse, 0x1, P1 ;  /* 0x000000010000780c */ /* 0x040fe20000fa4270 */
[-C--:B------:R-:W-:Y:S01]  /*97e0*/  FMUL R49, R49, R155.reuse ;  /* 0x0000009b31317220 */ /* 0x080fe20000400000 */
[----:B------:R-:W-:Y:S01]  /*97f0*/  ISETP.GT.AND P4, PT, R0, RZ, P2 ;  /* 0x000000ff0000720c */ /* 0x000fe20001784270 */
[----:B-1----:R-:W-:Y:S01]  /*9800*/  FMUL R21, R26, R155 ;  /* 0x0000009b1a157220 */ /* 0x002fe20000400000 */
[----:B------:R-:W-:Y:S01]  /*9810*/  F2FP.TF32.F32.PACK_B R3, R3 ;  /* 0x00000003ff03723e */ /* 0x000fe200024050ff */
[-C--:B------:R-:W-:Y:S01]  /*9820*/  FMUL R51, R51, R155.reuse ;  /* 0x0000009b33337220 */ /* 0x080fe20000400000 */
[-C--:B------:R-:W-:Y:S01]  /*9830*/  IADD3 R6, P3, R11, R4.reuse, RZ ;  /* 0x000000040b067210 */ /* 0x080fe20007f7e0ff */
[----:B--2---:R-:W-:Y:S01]  /*9840*/  FMUL R13, R28, R155 ;  /* 0x0000009b1c0d7220 */ /* 0x004fe20000400000 */
[----:B------:R-:W-:Y:S01]  /*9850*/  F2FP.TF32.F32.PACK_B R21, R21 ;  /* 0x00000015ff15723e */ /* 0x000fe200024050ff */
[----:B------:R0:W-:Y:S01]  /*9860*/  @P0 STG.E desc[UR36][R4.64], R3 ;  /* 0x0000000304000986 */ /* 0x0001e2000c101924 */
[C---:B------:R-:W-:Y:S01]  /*9870*/  ISETP.GT.AND P0, PT, R0.reuse, 0x1, P2 ;  /* 0x000000010000780c */ /* 0x040fe20001704270 */
[--C-:B------:R-:W-:Y:S01]  /*9880*/  IMAD.X R7, R9, 0x1, R5.reuse, P3 ;  /* 0x0000000109077824 */ /* 0x100fe200018e0605 */
[C---:B------:R-:W-:Y:S01]  /*9890*/  ISETP.GT.AND P3, PT, R0.reuse, 0x9, P1 ;  /* 0x000000090000780c */ /* 0x040fe20000f64270 */
[----:B------:R-:W-:Y:S01]  /*98a0*/  @P5 STG.E desc[UR36][R4.64+0x4], R25 ;  /* 0x0000041904005986 */ /* 0x000fe2000c101924 */
[----:B------:R-:W-:Y:S01]  /*98b0*/  F2FP.TF32.F32.PACK_B R13, R13 ;  /* 0x0000000dff0d723e */ /* 0x000fe200024050ff */
[-C--:B------:R-:W-:Y:S01]  /*98c0*/  FMUL R53, R53, R155.reuse ;  /* 0x0000009b35357220 */ /* 0x080fe20000400000 */
[----:B------:R-:W-:Y:S01]  /*98d0*/  IADD3 R8, P5, R11, R4, RZ ;  /* 0x000000040b087210 */ /* 0x000fe20007fbe0ff */
[----:B------:R1:W-:Y:S01]  /*98e0*/  @P4 STG.E desc[UR36][R6.64], R21 ;  /* 0x0000001506004986 */ /* 0x0003e2000c101924 */
[----:B------:R-:W-:Y:S01]  /*98f0*/  ISETP.GT.AND P4, PT, R0, 0x8, P1 ;  /* 0x000000080000780c */ /* 0x000fe20000f84270 */
[----:B------:R-:W-:Y:S01]  /*9900*/  FMUL R11, R32, R155 ;  /* 0x0000009b200b7220 */ /* 0x000fe20000400000 */
[----:B------:R-:W-:Y:S01]  /*9910*/  F2FP.TF32.F32.PACK_B R31, R31 ;  /* 0x0000001fff1f723e */ /* 0x000fe200024050ff */
[-C--:B0-----:R-:W-:Y:S01]  /*9920*/  FMUL R3, R30, R155.reuse ;  /* 0x0000009b1e037220 */ /* 0x081fe20000400000 */
[----:B------:R-:W-:Y:S01]  /*9930*/  IMAD.X R9, R9, 0x1, R5, P5 ;  /* 0x0000000109097824 */ /* 0x000fe200028e0605 */
[----:B------:R-:W-:Y:S01]  /*9940*/  @P0 STG.E desc[UR36][R6.64+0x4], R27 ;  /* 0x0000041b06000986 */ /* 0x000fe2000c101924 */
[C---:B------:R-:W-:Y:S01]  /*9950*/  ISETP.GT.AND P0, PT, R0.reuse, 0x8, P2 ;  /* 0x000000080000780c */ /* 0x040fe20001704270 */
[----:B------:R-:W-:Y:S01]  /*9960*/  FMUL R55, R55, R155 ;  /* 0x0000009b37377220 */ /* 0x000fe20000400000 */
[----:B------:R-:W-:Y:S01]  /*9970*/  F2FP.TF32.F32.PACK_B R3, R3 ;  /* 0x00000003ff03723e */ /* 0x000fe200024050ff */
[----:B------:R-:W-:Y:S01]  /*9980*/  @P3 STG.E desc[UR36][R4.64+0x24], R29 ;  /* 0x0000241d04003986 */ /* 0x000fe2000c101924 */
[----:B------:R-:W-:Y:S01]  /*9990*/  ISETP.GT.AND P5, PT, R0, 0x10, P1 ;  /* 0x000000100000780c */ /* 0x000fe20000fa4270 */
[-C--:B-1----:R-:W-:Y:S01]  /*99a0*/  FMUL R21, R36, R155.reuse ;  /* 0x0000009b24157220 */ /* 0x082fe20000400000 */
[C---:B------:R-:W-:Y:S01]  /*99b0*/  ISETP.GT.AND P3, PT, R0.reuse, 0x11, P1 ;  /* 0x000000110000780c */ /* 0x040fe20000f64270 */
[----:B------:R0:W-:Y:S01]  /*99c0*/  @P4 STG.E desc[UR36][R4.64+0x20], R13 ;  /* 0x0000200d04004986 */ /* 0x0001e2000c101924 */
[C---:B------:R-:W-:Y:S01]  /*99d0*/  ISETP.GT.AND P4, PT, R0.reuse, 0x9, P2 ;  /* 0x000000090000780c */ /* 0x040fe20001784270 */
[----:B------:R-:W-:Y:S01]  /*99e0*/  FMUL R57, R57, R155 ;  /* 0x0000009b39397220 */ /* 0x000fe20000400000 */
[----:B------:R-:W-:Y:S01]  /*99f0*/  F2FP.TF32.F32.PACK_B R11, R11 ;  /* 0x0000000bff0b723e */ /* 0x000fe200024050ff */
[----:B------:R-:W-:Y:S01]  /*9a00*/  FMUL R59, R59, R155 ;  /* 0x0000009b3b3b7220 */ /* 0x000fe20000400000 */
[----:B------:R-:W-:Y:S01]  /*9a10*/  F2FP.TF32.F32.PACK_B R33, R33 ;  /* 0x00000021ff21723e */ /* 0x000fe200024050ff */
[----:B------:R1:W-:Y:S01]  /*9a20*/  @P0 STG.E desc[UR36][R8.64+0x20], R3 ;  /* 0x0000200308000986 */ /* 0x0003e2000c101924 */
[----:B------:R-:W-:Y:S01]  /*9a30*/  ISETP.GT.AND P0, PT, R0, 0x10, P2 ;  /* 0x000000100000780c */ /* 0x000fe20001704270 */
[----:B------:R-:W-:Y:S01]  /*9a40*/  FMUL R61, R61, R155 ;  /* 0x0000009b3d3d7220 */ /* 0x000fe20000400000 */
[----:B------:R-:W-:Y:S01]  /*9a50*/  F2FP.TF32.F32.PACK_B R35, R35 ;  /* 0x00000023ff23723e */ /* 0x000fe200024050ff */
[----:B------:R-:W-:Y:S01]  /*9a60*/  FMUL R63, R63, R155 ;  /* 0x0000009b3f3f7220 */ /* 0x000fe20000400000 */
[----:B------:R-:W-:Y:S01]  /*9a70*/  F2FP.TF32.F32.PACK_B R21, R21 ;  /* 0x00000015ff15723e */ /* 0x000fe200024050ff */
[----:B0-----:R-:W-:Y:S01]  /*9a80*/  FMUL R13, R34, R155 ;  /* 0x0000009b220d7220 */ /* 0x001fe20000400000 */
[----:B------:R-:W-:Y:S01]  /*9a90*/  F2FP.TF32.F32.PACK_B R37, R37 ;  /* 0x00000025ff25723e */ /* 0x000fe200024050ff */
[----:B------:R-:W-:Y:S01]  /*9aa0*/  @P4 STG.E desc[UR36][R14.64+0x24], R31 ;  /* 0x0000241f0e004986 */ /* 0x000fe2000c101924 */
[C---:B------:R-:W-:Y:S01]  /*9ab0*/  ISETP.GT.AND P4, PT, R0.reuse, 0x11, P2 ;  /* 0x000000110000780c */ /* 0x040fe20001784270 */
[----:B------:R-:W-:Y:S01]  /*9ac0*/  FMUL R65, R65, R155 ;  /* 0x0000009b41417220 */ /* 0x000fe20000400000 */
[----:B------:R-:W-:Y:S01]  /*9ad0*/  F2FP.TF32.F32.PACK_B R13, R13 ;  /* 0x0000000dff0d723e */ /* 0x000fe200024050ff */
[----:B------:R0:W-:Y:S01]  /*9ae0*/  @P5 STG.E desc[UR36][R4.64+0x40], R11 ;  /* 0x0000400b04005986 */ /* 0x0001e2000c101924 */
[----:B------:R-:W-:Y:S01]  /*9af0*/  ISETP.GT.AND P5, PT, R0, 0x18, P1 ;  /* 0x000000180000780c */ /* 0x000fe20000fa4270 */
[----:B------:R-:W-:-:S02]  /*9b00*/  @P0 IMAD.MOV.U32 R6, RZ, RZ, R14 ;  /* 0x000000ffff060224 */ /* 0x000fc400078e000e */
[-C--:B-1----:R-:W-:Y:S01]  /*9b10*/  FMUL R3, R38, R155.reuse ;  /* 0x0000009b26037220 */ /* 0x082fe20000400000 */
[--C-:B------:R-:W-:Y:S01]  /*9b20*/  @P0 IMAD.MOV.U32 R7, RZ, RZ, R15.reuse ;  /* 0x000000ffff070224 */ /* 0x100fe200078e000f */
[----:B------:R-:W-:Y:S01]  /*9b30*/  @P3 STG.E desc[UR36][R4.64+0x44], R33 ;  /* 0x0000442104003986 */ /* 0x000fe2000c101924 */
[----:B------:R-:W-:Y:S01]  /*9b40*/  ISETP.GT.AND P3, PT, R0, 0x19, P1 ;  /* 0x000000190000780c */ /* 0x000fe20000f64270 */
[----:B------:R-:W-:Y:S01]  /*9b50*/  FMUL R9, R40, R155 ;  /* 0x0000009b28097220 */ /* 0x000fe20000400000 */
[----:B------:R-:W-:Y:S01]  /*9b60*/  F2FP.TF32.F32.PACK_B R3, R3 ;  /* 0x00000003ff03723e */ /* 0x000fe200024050ff */
[----:B------:R1:W-:Y:S01]  /*9b70*/  @P0 STG.E desc[UR36][R6.64+0x40], R13 ;  /* 0x0000400d06000986 */ /* 0x0003e2000c101924 */
[----:B------:R-:W-:Y:S01]  /*9b80*/  ISETP.GT.AND P0, PT, R0, 0x18, P2 ;  /* 0x000000180000780c */ /* 0x000fe20001704270 */
[----:B------:R-:W-:Y:S01]  /*9b90*/  FMUL R67, R67, R155 ;  /* 0x0000009b43437220 */ /* 0x000fe20000400000 */
[----:B------:R-:W-:Y:S01]  /*9ba0*/  F2FP.TF32.F32.PACK_B R39, R39 ;  /* 0x00000027ff27723e */ /* 0x000fe200024050ff */
[----:B0-----:R-:W-:Y:S01]  /*9bb0*/  FMUL R11, R42, R155 ;  /* 0x0000009b2a0b7220 */ /* 0x001fe20000400000 */
[----:B------:R-:W-:Y:S01]  /*9bc0*/  F2FP.TF32.F32.PACK_B R9, R9 ;  /* 0x00000009ff09723e */ /* 0x000fe200024050ff */
[----:B------:R-:W-:Y:S01]  /*9bd0*/  FMUL R69, R69, R155 ;  /* 0x0000009b45457220 */ /* 0x000fe20000400000 */
[----:B------:R-:W-:Y:S01]  /*9be0*/  F2FP.TF32.F32.PACK_B R41, R41 ;  /* 0x00000029ff29723e */ /* 0x000fe200024050ff */
[----:B------:R-:W-:Y:S01]  /*9bf0*/  FMUL R71, R71, R155 ;  /* 0x0000009b47477220 */ /* 0x000fe20000400000 */
[----:B------:R-:W-:Y:S01]  /*9c00*/  F2FP.TF32.F32.PACK_B R11, R11 ;  /* 0x0000000bff0b723e */ /* 0x000fe200024050ff */
[----:B------:R-:W-:Y:S01]  /*9c10*/  FMUL R73, R73, R155 ;  /* 0x0000009b49497220 */ /* 0x000fe20000400000 */
[----:B------:R-:W-:Y:S01]  /*9c20*/  F2FP.TF32.F32.PACK_B R43, R43 ;  /* 0x0000002bff2b723e */ /* 0x000fe200024050ff */
[--C-:B-1----:R-:W-:Y:S01]  /*9c30*/  @P4 IMAD.MOV.U32 R6, RZ, RZ, R14.reuse ;  /* 0x000000ffff064224 */ /* 0x102fe200078e000e */
[----:B------:R-:W-:Y:S01]  /*9c40*/  F2FP.TF32.F32.PACK_B R45, R45 ;  /* 0x0000002dff2d723e */ /* 0x000fe200024050ff */
[--C-:B------:R-:W-:Y:S01]  /*9c50*/  @P4 IMAD.MOV.U32 R7, RZ, RZ, R15.reuse ;  /* 0x000000ffff074224 */ /* 0x100fe200078e000f */
[----:B------:R-:W-:Y:S01]  /*9c60*/  F2FP.TF32.F32.PACK_B R47, R47 ;  /* 0x0000002fff2f723e */ /* 0x000fe200024050ff */
[----:B------:R-:W-:Y:S01]  /*9c70*/  FMUL R75, R75, R155 ;  /* 0x0000009b4b4b7220 */ /* 0x000fe20000400000 */
[----:B------:R-:W-:Y:S01]  /*9c80*/  F2FP.TF32.F32.PACK_B R49, R49 ;  /* 0x00000031ff31723e */ /* 0x000fe200024050ff */
[-C--:B------:R-:W-:Y:S01]  /*9c90*/  FMUL R77, R77, R155.reuse ;  /* 0x0000009b4d4d7220 */ /* 0x080fe20000400000 */
[----:B------:R0:W-:Y:S01]  /*9ca0*/  @P4 STG.E desc[UR36][R6.64+0x44], R35 ;  /* 0x0000442306004986 */ /* 0x0001e2000c101924 */
[C---:B------:R-:W-:Y:S01]  /*9cb0*/  ISETP.GT.AND P4, PT, R0.reuse, 0x19, P2 ;  /* 0x000000190000780c */ /* 0x040fe20001784270 */
[----:B------:R-:W-:Y:S01]  /*9cc0*/  FMUL R79, R79, R155 ;  /* 0x0000009b4f4f7220 */ /* 0x000fe20000400000 */
[----:B------:R-:W-:Y:S01]  /*9cd0*/  F2FP.TF32.F32.PACK_B R51, R51 ;  /* 0x00000033ff33723e */ /* 0x000fe200024050ff */
[----:B------:R1:W-:Y:S01]  /*9ce0*/  @P5 STG.E desc[UR36][R4.64+0x60], R21 ;  /* 0x0000601504005986 */ /* 0x0003e2000c101924 */
[----:B------:R-:W-:Y:S01]  /*9cf0*/  ISETP.GT.AND P5, PT, R0, 0x20, P1 ;  /* 0x000000200000780c */ /* 0x000fe20000fa4270 */
[----:B------:R-:W-:Y:S01]  /*9d00*/  FMUL R13, R80, R155 ;  /* 0x0000009b500d7220 */ /* 0x000fe20000400000 */
[----:B------:R-:W-:Y:S01]  /*9d10*/  F2FP.TF32.F32.PACK_B R53, R53 ;  /* 0x00000035ff35723e */ /* 0x000fe200024050ff */
[----:B------:R-:W-:Y:S01]  /*9d20*/  @P3 STG.E desc[UR36][R4.64+0x64], R37 ;  /* 0x0000642504003986 */ /* 0x000fe2000c101924 */
[----:B------:R-:W-:Y:S01]  /*9d30*/  ISETP.GT.AND P3, PT, R0, 0x21, P1 ;  /* 0x000000210000780c */ /* 0x000fe20000f64270 */
[----:B------:R-:W-:Y:S01]  /*9d40*/  FMUL R81, R81, R155 ;  /* 0x0000009b51517220 */ /* 0x000fe20000400000 */
[----:B------:R-:W-:Y:S01]  /*9d50*/  F2FP.TF32.F32.PACK_B R55, R55 ;  /* 0x00000037ff37723e */ /* 0x000fe200024050ff */
[----:B0-----:R-:W-:Y:S01]  /*9d60*/  @P0 IMAD.MOV.U32 R6, RZ, RZ, R14 ;  /* 0x000000ffff060224 */ /* 0x001fe200078e000e */
[----:B------:R-:W-:Y:S01]  /*9d70*/  F2FP.TF32.F32.PACK_B R57, R57 ;  /* 0x00000039ff39723e */ /* 0x000fe200024050ff */
[----:B------:R-:W-:Y:S01]  /*9d80*/  @P0 IMAD.MOV.U32 R7, RZ, RZ, R15 ;  /* 0x000000ffff070224 */ /* 0x000fe200078e000f */
[----:B------:R-:W-:Y:S01]  /*9d90*/  F2FP.TF32.F32.PACK_B R59, R59 ;  /* 0x0000003bff3b723e */ /* 0x000fe200024050ff */
[----:B------:R-:W-:Y:S01]  /*9da0*/  FMUL R83, R83, R155 ;  /* 0x0000009b53537220 */ /* 0x000fe20000400000 */
[----:B------:R-:W-:Y:S01]  /*9db0*/  F2FP.TF32.F32.PACK_B R61, R61 ;  /* 0x0000003dff3d723e */ /* 0x000fe200024050ff */
[-C--:B-1----:R-:W-:Y:S01]  /*9dc0*/  FMUL R21, R84, R155.reuse ;  /* 0x0000009b54157220 */ /* 0x082fe20000400000 */
[----:B------:R0:W-:Y:S01]  /*9dd0*/  @P0 STG.E desc[UR36][R6.64+0x60], R3 ;  /* 0x0000600306000986 */ /* 0x0001e2000c101924 */
[----:B------:R-:W-:Y:S01]  /*9de0*/  ISETP.GT.AND P0, PT, R0, 0x20, P2 ;  /* 0x000000200000780c */ /* 0x000fe20001704270 */
[----:B------:R-:W-:Y:S01]  /*9df0*/  FMUL R85, R85, R155 ;  /* 0x0000009b55557220 */ /* 0x000fe20000400000 */
[----:B------:R-:W-:Y:S01]  /*9e00*/  F2FP.TF32.F32.PACK_B R63, R63 ;  /* 0x0000003fff3f723e */ /* 0x000fe200024050ff */
[----:B------:R-:W-:Y:S01]  /*9e10*/  FMUL R87, R87, R155 ;  /* 0x0000009b57577220 */ /* 0x000fe20000400000 */
[----:B------:R-:W-:-:S02]  /*9e20*/  F2FP.TF32.F32.PACK_B R65, R65 ;  /* 0x00000041ff41723e */ /* 0x000fc400024050ff */
[----:B------:R-:W-:Y:S02]  /*9e30*/  F2FP.TF32.F32.PACK_B R67, R67 ;  /* 0x00000043ff43723e */ /* 0x000fe400024050ff */
[----:B------:R-:W-:Y:S02]  /*9e40*/  F2FP.TF32.F32.PACK_B R69, R69 ;  /* 0x00000045ff45723e */ /* 0x000fe400024050ff */
[----:B------:R-:W-:Y:S01]  /*9e50*/  F2FP.TF32.F32.PACK_B R71, R71 ;  /* 0x00000047ff47723e */ /* 0x000fe200024050ff */
[----:B0-----:R-:W-:Y:S02]  /*9e60*/  @P4 IMAD.MOV.U32 R6, RZ, RZ, R14 ;  /* 0x000000ffff064224 */ /* 0x001fe400078e000e */
[----:B------:R-:W-:Y:S01]  /*9e70*/  FMUL R3, R44, R155 ;  /* 0x0000009b2c037220 */ /* 0x000fe20000400000 */
[----:B------:R-:W-:Y:S01]  /*9e80*/  @P4 IMAD.MOV.U32 R7, RZ, RZ, R15 ;  /* 0x000000ffff074224 */ /* 0x000fe200078e000f */
[----:B------:R-:W-:Y:S02]  /*9e90*/  F2FP.TF32.F32.PACK_B R73, R73 ;  /* 0x00000049ff49723e */ /* 0x000fe400024050ff */
[----:B------:R-:W-:-:S02]  /*9ea0*/  F2FP.TF32.F32.PACK_B R75, R75 ;  /* 0x0000004bff4b723e */ /* 0x000fc400024050ff */
[----:B------:R0:W-:Y:S01]  /*9eb0*/  @P4 STG.E desc[UR36][R6.64+0x64], R39 ;  /* 0x0000642706004986 */ /* 0x0001e2000c101924 */
[C---:B------:R-:W-:Y:S02]  /*9ec0*/  ISETP.GT.AND P4, PT, R0.reuse, 0x21, P2 ;  /* 0x000000210000780c */ /* 0x040fe40001784270 */
[----:B------:R-:W-:Y:S01]  /*9ed0*/  F2FP.TF32.F32.PACK_B R3, R3 ;  /* 0x00000003ff03723e */ /* 0x000fe200024050ff */
[----:B------:R1:W-:Y:S01]  /*9ee0*/  @P5 STG.E desc[UR36][R4.64+0x80], R9 ;  /* 0x0000800904005986 */ /* 0x0003e2000c101924 */
[C---:B------:R-:W-:Y:S02]  /*9ef0*/  ISETP.GT.AND P5, PT, R0.reuse, 0x28, P1 ;  /* 0x000000280000780c */ /* 0x040fe40000fa4270 */
[----:B------:R-:W-:Y:S01]  /*9f00*/  F2FP.TF32.F32.PACK_B R77, R77 ;  /* 0x0000004dff4d723e */ /* 0x000fe200024050ff */
[----:B------:R-:W-:Y:S01]  /*9f10*/  @P3 STG.E desc[UR36][R4.64+0x84], R41 ;  /* 0x0000842904003986 */ /* 0x000fe2000c101924 */
[----:B------:R-:W-:Y:S02]  /*9f20*/  ISETP.GT.AND P3, PT, R0, 0x29, P1 ;  /* 0x000000290000780c */ /* 0x000fe40000f64270 */
[----:B------:R-:W-:Y:S01]  /*9f30*/  F2FP.TF32.F32.PACK_B R79, R79 ;  /* 0x0000004fff4f723e */ /* 0x000fe200024050ff */
[----:B0-----:R-:W-:Y:S01]  /*9f40*/  @P0 IMAD.MOV.U32 R6, RZ, RZ, R14 ;  /* 0x000000ffff060224 */ /* 0x001fe200078e000e */
[----:B------:R-:W-:Y:S01]  /*9f50*/  F2FP.TF32.F32.PACK_B R13, R13 ;  /* 0x0000000dff0d723e */ /* 0x000fe200024050ff */
[----:B------:R-:W-:Y:S01]  /*9f60*/  @P0 IMAD.MOV.U32 R7, RZ, RZ, R15 ;  /* 0x000000ffff070224 */ /* 0x000fe200078e000f */
[----:B------:R-:W-:Y:S01]  /*9f70*/  F2FP.TF32.F32.PACK_B R81, R81 ;  /* 0x00000051ff51723e */ /* 0x000fe200024050ff */
[----:B-1----:R-:W-:Y:S01]  /*9f80*/  FMUL R9, R46, R155 ;  /* 0x0000009b2e097220 */ /* 0x002fe20000400000 */
[----:B------:R-:W-:-:S02]  /*9f90*/  F2FP.TF32.F32.PACK_B R83, R83 ;  /* 0x00000053ff53723e */ /* 0x000fc400024050ff */
[----:B------:R0:W-:Y:S01]  /*9fa0*/  @P0 STG.E desc[UR36][R6.64+0x80], R11 ;  /* 0x0000800b06000986 */ /* 0x0001e2000c101924 */
[----:B------:R-:W-:Y:S02]  /*9fb0*/  ISETP.GT.AND P0, PT, R0, 0x28, P2 ;  /* 0x000000280000780c */ /* 0x000fe40001704270 */
[----:B------:R-:W-:Y:S02]  /*9fc0*/  F2FP.TF32.F32.PACK_B R9, R9 ;  /* 0x00000009ff09723e */ /* 0x000fe400024050ff */
[----:B------:R-:W-:Y:S02]  /*9fd0*/  F2FP.TF32.F32.PACK_B R21, R21 ;  /* 0x00000015ff15723e */ /* 0x000fe400024050ff */
[----:B------:R-:W-:Y:S02]  /*9fe0*/  F2FP.TF32.F32.PACK_B R85, R85 ;  /* 0x00000055ff55723e */ /* 0x000fe400024050ff */
[----:B------:R-:W-:Y:S01]  /*9ff0*/  F2FP.TF32.F32.PACK_B R87, R87 ;  /* 0x00000057ff57723e */ /* 0x000fe200024050ff */
[----:B0-----:R-:W-:-:S02]  /*a000*/  @P4 IMAD.MOV.U32 R6, RZ, RZ, R14 ;  /* 0x000000ffff064224 */ /* 0x001fc400078e000e */
[----:B------:R-:W-:Y:S01]  /*a010*/  FMUL R11, R48, R155 ;  /* 0x0000009b300b7220 */ /* 0x000fe20000400000 */
[----:B------:R-:W-:-:S04]  /*a020*/  @P4 IMAD.MOV.U32 R7, RZ, RZ, R15 ;  /* 0x000000ffff074224 */ /* 0x000fc800078e000f */
[----:B------:R-:W-:Y:S01]  /*a030*/  F2FP.TF32.F32.PACK_B R11, R11 ;  /* 0x0000000bff0b723e */ /* 0x000fe200024050ff */
[----:B------:R0:W-:Y:S01]  /*a040*/  @P4 STG.E desc[UR36][R6.64+0x84], R43 ;  /* 0x0000842b06004986 */ /* 0x0001e2000c101924 */
[----:B------:R-:W-:-:S03]  /*a050*/  ISETP.GT.AND P4, PT, R0, 0x29, P2 ;  /* 0x000000290000780c */ /* 0x000fc60001784270 */
[----:B------:R1:W-:Y:S01]  /*a060*/  @P5 STG.E desc[UR36][R4.64+0xa0], R3 ;  /* 0x0000a00304005986 */ /* 0x0003e2000c101924 */
[----:B------:R-:W-:-:S03]  /*a070*/  ISETP.GT.AND P5, PT, R0, 0x30, P1 ;  /* 0x000000300000780c */ /* 0x000fc60000fa4270 */
[----:B------:R-:W-:Y:S01]  /*a080*/  @P3 STG.E desc[UR36][R4.64+0xa4], R45 ;  /* 0x0000a42d04003986 */ /* 0x000fe2000c101924 */
[----:B------:R-:W-:Y:S01]  /*a090*/  ISETP.GT.AND P3, PT, R0, 0x31, P1 ;  /* 0x000000310000780c */ /* 0x000fe20000f64270 */
[----:B0-----:R-:W-:Y:S02]  /*a0a0*/  @P0 IMAD.MOV.U32 R6, RZ, RZ, R14 ;  /* 0x000000ffff060224 */ /* 0x001fe400078e000e */
[----:B------:R-:W-:Y:S02]  /*a0b0*/  @P0 IMAD.MOV.U32 R7, RZ, RZ, R15 ;  /* 0x000000ffff070224 */ /* 0x000fe400078e000f */
[----:B-1----:R-:W-:-:S03]  /*a0c0*/  FMUL R3, R50, R155 ;  /* 0x0000009b32037220 */ /* 0x002fc60000400000 */
[----:B------:R0:W-:Y:S01]  /*a0d0*/  @P0 STG.E desc[UR36][R6.64+0xa0], R9 ;  /* 0x0000a00906000986 */ /* 0x0001e2000c101924 */
[----:B------:R-:W-:Y:S02]  /*a0e0*/  ISETP.GT.AND P0, PT, R0, 0x30, P2 ;  /* 0x000000300000780c */ /* 0x000fe40001704270 */
[----:B------:R-:W-:Y:S01]  /*a0f0*/  F2FP.TF32.F32.PACK_B R3, R3 ;  /* 0x00000003ff03723e */ /* 0x000fe200024050ff */
[----:B0-----:R-:W-:Y:S02]  /*a100*/  @P4 IMAD.MOV.U32 R6, RZ, RZ, R14 ;  /* 0x000000ffff064224 */ /* 0x001fe400078e000e */
        /* <DEDUP_REMOVED lines=69> */
[----:B------:R-:W-:Y:S01]  /*a560*/  @P3 STG.E desc[UR36][R4.64+0x144], R65 ;  /* 0x0001444104003986 */ /* 0x000fe2000c101924 */
[----:B------:R-:W-:-:S03]  /*a570*/  ISETP.GT.AND P3, PT, R0, 0x59, P1 ;  /* 0x000000590000780c */ /* 0x000fc60000f64270 */
[----:B------:R1:W-:Y:S01]  /*a580*/  @P5 STG.E desc[UR36][R4.64+0x140], R9 ;  /* 0x0001400904005986 */ /* 0x0003e2000c101924 */
[----:B------:R-:W-:Y:S01]  /*a590*/  ISETP.GT.AND P5, PT, R0, 0x58, P1 ;  /* 0x000000580000780c */ /* 0x000fe20000fa4270 */
[----:B0-----:R-:W-:Y:S02]  /*a5a0*/  @P0 IMAD.MOV.U32 R6, RZ, RZ, R14 ;  /* 0x000000ffff060224 */ /* 0x001fe400078e000e */
[----:B------:R-:W-:-:S05]  /*a5b0*/  @P0 IMAD.MOV.U32 R7, RZ, RZ, R15 ;  /* 0x000000ffff070224 */ /* 0x000fca00078e000f */
[----:B------:R0:W-:Y:S01]  /*a5c0*/  @P0 STG.E desc[UR36][R6.64+0x140], R11 ;  /* 0x0001400b06000986 */ /* 0x0001e2000c101924 */
[----:B------:R-:W-:Y:S01]  /*a5d0*/  ISETP.GT.AND P0, PT, R0, 0x58, P2 ;  /* 0x000000580000780c */ /* 0x000fe20001704270 */
[----:B-1----:R-:W-:-:S05]  /*a5e0*/  FMUL R9, R70, R155 ;  /* 0x0000009b46097220 */ /* 0x002fca0000400000 */
        /* <DEDUP_REMOVED lines=50> */
[----:B------:R-:W-:-:S05]  /*a910*/  @P4 IMAD.MOV.U32 R7, RZ, RZ, R15 ;  /* 0x000000ffff074224 */ /* 0x000fca00078e000f */
[----:B------:R0:W-:Y:S01]  /*a920*/  @P4 STG.E desc[UR36][R6.64+0x1a4], R79 ;  /* 0x0001a44f06004986 */ /* 0x0001e2000c101924 */
[----:B------:R-:W-:-:S03]  /*a930*/  ISETP.GT.AND P4, PT, R0, 0x71, P2 ;  /* 0x000000710000780c */ /* 0x000fc60001784270 */
[----:B------:R-:W-:Y:S01]  /*a940*/  @P3 STG.E desc[UR36][R4.64+0x1c0], R13 ;  /* 0x0001c00d04003986 */ /* 0x000fe2000c101924 */
[C---:B------:R-:W-:Y:S02]  /*a950*/  ISETP.GT.AND P3, PT, R0.reuse, 0x78, P1 ;  /* 0x000000780000780c */ /* 0x040fe40000f64270 */
[C---:B------:R-:W-:Y:S01]  /*a960*/  ISETP.GT.AND P1, PT, R0.reuse, 0x79, P1 ;  /* 0x000000790000780c */ /* 0x040fe20000f24270 */
[----:B------:R-:W-:Y:S01]  /*a970*/  @P5 STG.E desc[UR36][R4.64+0x1c4], R81 ;  /* 0x0001c45104005986 */ /* 0x000fe2000c101924 */
[C---:B------:R-:W-:Y:S02]  /*a980*/  ISETP.GT.AND P5, PT, R0.reuse, 0x78, P2 ;  /* 0x000000780000780c */ /* 0x040fe400017a4270 */
[----:B------:R-:W-:Y:S01]  /*a990*/  ISETP.GT.AND P2, PT, R0, 0x79, P2 ;  /* 0x000000790000780c */ /* 0x000fe20001744270 */
[----:B0-----:R-:W-:Y:S02]  /*a9a0*/  @P0 IMAD.MOV.U32 R6, RZ, RZ, R14 ;  /* 0x000000ffff060224 */ /* 0x001fe400078e000e */
[----:B------:R-:W-:-:S05]  /*a9b0*/  @P0 IMAD.MOV.U32 R7, RZ, RZ, R15 ;  /* 0x000000ffff070224 */ /* 0x000fca00078e000f */
[----:B------:R0:W-:Y:S02]  /*a9c0*/  @P0 STG.E desc[UR36][R6.64+0x1c0], R3 ;  /* 0x0001c00306000986 */ /* 0x0001e4000c101924 */
[----:B0-----:R-:W-:Y:S02]  /*a9d0*/  @P4 IMAD.MOV.U32 R6, RZ, RZ, R14 ;  /* 0x000000ffff064224 */ /* 0x001fe400078e000e */
[----:B------:R-:W-:-:S05]  /*a9e0*/  @P4 IMAD.MOV.U32 R7, RZ, RZ, R15 ;  /* 0x000000ffff074224 */ /* 0x000fca00078e000f */
[----:B------:R-:W-:Y:S04]  /*a9f0*/  @P4 STG.E desc[UR36][R6.64+0x1c4], R83 ;  /* 0x0001c45306004986 */ /* 0x000fe8000c101924 */
[----:B------:R-:W-:Y:S04]  /*aa00*/  @P3 STG.E desc[UR36][R4.64+0x1e0], R21 ;  /* 0x0001e01504003986 */ /* 0x000fe8000c101924 */
[----:B------:R0:W-:Y:S02]  /*aa10*/  @P1 STG.E desc[UR36][R4.64+0x1e4], R85 ;  /* 0x0001e45504001986 */ /* 0x0001e4000c101924 */
[----:B0-----:R-:W-:-:S02]  /*aa20*/  @P5 IMAD.MOV.U32 R4, RZ, RZ, R14 ;  /* 0x000000ffff045224 */ /* 0x001fc400078e000e */
[----:B------:R-:W-:-:S05]  /*aa30*/  @P5 IMAD.MOV.U32 R5, RZ, RZ, R15 ;  /* 0x000000ffff055224 */ /* 0x000fca00078e000f */
[----:B------:R0:W-:Y:S04]  /*aa40*/  @P5 STG.E desc[UR36][R4.64+0x1e0], R9 ;  /* 0x0001e00904005986 */ /* 0x0001e8000c101924 */
[----:B------:R0:W-:Y:S02]  /*aa50*/  @P2 STG.E desc[UR36][R14.64+0x1e4], R87 ;  /* 0x0001e4570e002986 */ /* 0x0001e4000c101924 */
.L_x_284:
[----:B------:R-:W-:Y:S05]  /*aa60*/  BSYNC B0 ;  /* 0x0000000000007941 */ /* 0x000fea0003800000 */
.L_x_32:
[----:B------:R-:W-:Y:S01]  /*aa70*/  ULDC UR4, c[0x0][0xc] ;  /* 0x0000030000047ab9 */ /* 0x000fe20000000800 */
[----:B------:R-:W-:Y:S01]  /*aa80*/  ULDC UR5, c[0x0][0x10] ;  /* 0x0000040000057ab9 */ /* 0x000fe20000000800 */
[----:B0-----:R-:W0:Y:S01]  /*aa90*/  LDC R3, c[0x0][0x14] ;  /* 0x00000500ff037b82 */ /* 0x001e220000000800 */
[----:B------:R-:W-:Y:S01]  /*aaa0*/  UIMAD.WIDE.U32 UR4, UR4, UR5, URZ ;  /* 0x00000005040472a5 */ /* 0x000fe2000f8e003f */
[----:B------:R-:W-:Y:S01]  /*aab0*/  PRMT R0, RZ, 0x7610, R0 ;  /* 0x00007610ff007816 */ /* 0x000fe20000000000 */
[----:B-----5:R-:W-:Y:S02]  /*aac0*/  IMAD.MOV.U32 R154, RZ, RZ, -0x1 ;  /* 0xffffffffff9a7424 */ /* 0x020fe400078e00ff */
[----:B------:R-:W-:Y:S02]  /*aad0*/  IMAD.MOV.U32 R23, RZ, RZ, -0x1 ;  /* 0xffffffffff177424 */ /* 0x000fe400078e00ff */
[----:B0-----:R-:W-:-:S04]  /*aae0*/  IMAD.WIDE.U32 R16, R3, UR4, R16 ;  /* 0x0000000403107c25 */ /* 0x001fc8000f8e0010 */
[----:B------:R-:W-:Y:S01]  /*aaf0*/  IMAD R3, R3, UR5, RZ ;  /* 0x0000000503037c24 */ /* 0x000fe2000f8e02ff */
[----:B------:R-:W-:Y:S02]  /*ab00*/  ULDC.64 UR4, c[0x0][0x650] ;  /* 0x0001940000047ab9 */ /* 0x000fe40000000a00 */
[----:B------:R-:W-:Y:S01]  /*ab10*/  ISETP.GE.U32.AND P0, PT, R16, UR4, PT ;  /* 0x0000000410007c0c */ /* 0x000fe2000bf06070 */
[----:B------:R-:W-:-:S05]  /*ab20*/  IMAD.IADD R17, R17, 0x1, R3 ;  /* 0x0000000111117824 */ /* 0x000fca00078e0203 */
[----:B------:R-:W-:-:S13]  /*ab30*/  ISETP.GE.U32.AND.EX P0, PT, R17, UR5, PT, P0 ;  /* 0x0000000511007c0c */ /* 0x000fda000bf06100 */
[----:B------:R-:W-:Y:S05]  /*ab40*/  @P0 BRA `(.L_x_285) ;  /* 0x0000000400640947 */ /* 0x000fea0003800000 */
[----:B------:R-:W0:Y:S01]  /*ab50*/  S2R R12, SR_CTAID.X ;  /* 0x00000000000c7919 */ /* 0x000e220000002500 */
[----:B---3--:R-:W3:Y:S01]  /*ab60*/  LDC.64 R10, c[0x0][0x628] ;  /* 0x00018a00ff0a7b82 */ /* 0x008ee20000000a00 */
[----:B------:R-:W-:Y:S01]  /*ab70*/  ULDC UR4, c[0x0][0x150] ;  /* 0x0000540000047ab9 */ /* 0x000fe20000000800 */
[----:B------:R-:W-:Y:S01]  /*ab80*/  IMAD.MOV.U32 R8, RZ, RZ, R16 ;  /* 0x000000ffff087224 */ /* 0x000fe200078e0010 */
[----:B------:R-:W0:Y:S01]  /*ab90*/  S2R R24, SR_CTAID.Y ;  /* 0x0000000000187919 */ /* 0x000e220000002600 */
[----:B------:R-:W-:-:S04]  /*aba0*/  IMAD.MOV.U32 R9, RZ, RZ, R17 ;  /* 0x000000ffff097224 */ /* 0x000fc800078e0011 */
[----:B------:R-:W1:Y:S08]  /*abb0*/  LDC R21, c[0x0][0x144] ;  /* 0x00005100ff157b82 */ /* 0x000e700000000800 */
[----:B------:R-:W1:Y:S08]  /*abc0*/  LDC R0, c[0x0][0x630] ;  /* 0x00018c00ff007b82 */ /* 0x000e700000000800 */
[----:B------:R-:W1:Y:S01]  /*abd0*/  LDC.64 R14, c[0x0][0x620] ;  /* 0x00018800ff0e7b82 */ /* 0x000e620000000a00 */
[----:B---3--:R-:W-:-:S04]  /*abe0*/  ISETP.NE.U32.AND P0, PT, R10, RZ, PT ;  /* 0x000000ff0a00720c */ /* 0x008fc80003f05070 */
[----:B------:R-:W-:Y:S02]  /*abf0*/  ISETP.NE.AND.EX P0, PT, R11, RZ, PT, P0 ;  /* 0x000000ff0b00720c */ /* 0x000fe40003f05300 */
[----:B0-----:R-:W-:-:S05]  /*ac00*/  I2FP.F32.U32 R3, R12 ;  /* 0x0000000c00037245 */ /* 0x001fca0000201000 */
[----:B------:R-:W-:-:S04]  /*ac10*/  FMUL R3, R3, UR4 ;  /* 0x0000000403037c20 */ /* 0x000fc80008400000 */
[----:B------:R0:W3:Y:S02]  /*ac20*/  F2I.U32.TRUNC.NTZ R20, R3 ;  /* 0x0000000300147305 */ /* 0x0000e4000020f000 */
[----:B------:R-:W-:Y:S05]  /*ac30*/  @!P0 BRA `(.L_x_286) ;  /* 0x0000000000288947 */ /* 0x000fea0003800000 */
[----:B0-----:R-:W0:Y:S02]  /*ac40*/  LDC R3, c[0x0][0x634] ;  /* 0x00018d00ff037b82 */ /* 0x001e240000000800 */
        /* <DEDUP_REMOVED lines=9> */
.L_x_286:
[----:B------:R-:W5:Y:S01]  /*ace0*/  LDC.64 R30, c[0x0][0x640] ;  /* 0x00019000ff1e7b82 */ /* 0x000f620000000a00 */
[-CC-:B-1----:R-:W-:Y:S01]  /*acf0*/  SHF.R.U64 R23, R8, R0.reuse, R9.reuse ;  /* 0x0000000008177219 */ /* 0x182fe20000001209 */
[----:B---3--:R-:W-:Y:S01]  /*ad00*/  IMAD.MOV R20, RZ, RZ, -R20 ;  /* 0x000000ffff147224 */ /* 0x008fe200078e0a14 */
[----:B------:R-:W-:Y:S01]  /*ad10*/  SHF.R.U32.HI R0, RZ, R0, R9 ;  /* 0x00000000ff007219 */ /* 0x000fe20000011609 */
[----:B------:R-:W-:Y:S01]  /*ad20*/  ULDC UR4, c[0x0][0x154] ;  /* 0x0000550000047ab9 */ /* 0x000fe20000000800 */
[----:B0-----:R-:W-:Y:S01]  /*ad30*/  IADD3 R3, P0, RZ, -R23, RZ ;  /* 0x80000017ff037210 */ /* 0x001fe20007f1e0ff */
[----:B------:R-:W-:Y:S02]  /*ad40*/  IMAD R26, R21, R20, R12 ;  /* 0x00000014151a7224 */ /* 0x000fe400078e020c */
[----:B------:R-:W0:Y:S01]  /*ad50*/  LDC R6, c[0x0][0x618] ;  /* 0x00018600ff067b82 */ /* 0x000e220000000800 */
[----:B------:R-:W-:Y:S02]  /*ad60*/  IMAD.MOV.U32 R7, RZ, RZ, 0x1 ;  /* 0x00000001ff077424 */ /* 0x000fe400078e00ff */
[----:B------:R-:W-:-:S04]  /*ad70*/  IMAD.X R5, RZ, RZ, ~R0, P0 ;  /* 0x000000ffff057224 */ /* 0x000fc800000e0e00 */
[-C--:B------:R-:W-:Y:S01]  /*ad80*/  IMAD R0, R5, R14.reuse, RZ ;  /* 0x0000000e05007224 */ /* 0x080fe200078e02ff */
[----:B------:R-:W1:Y:S01]  /*ad90*/  LDC R8, c[0x0][0x608] ;  /* 0x00018200ff087b82 */ /* 0x000e620000000800 */
[----:B------:R-:W-:-:S04]  /*ada0*/  IMAD.WIDE.U32 R4, R3, R14, R16 ;  /* 0x0000000e03047225 */ /* 0x000fc800078e0010 */
[----:B------:R-:W-:Y:S01]  /*adb0*/  IMAD R3, R3, R15, R0 ;  /* 0x0000000f03037224 */ /* 0x000fe200078e0200 */
[----:B------:R-:W-:Y:S02]  /*adc0*/  I2FP.F32.U32 R0, R24 ;  /* 0x0000001800007245 */ /* 0x000fe40000201000 */
[----:B------:R-:W3:Y:S01]  /*add0*/  LDC R28, c[0x0][0x658] ;  /* 0x00019600ff1c7b82 */ /* 0x000ee20000000800 */
[----:B------:R-:W-:Y:S01]  /*ade0*/  IMAD.IADD R3, R5, 0x1, R3 ;  /* 0x0000000105037824 */ /* 0x000fe200078e0203 */
[----:B-----5:R-:W-:Y:S01]  /*adf0*/  ISETP.NE.U32.AND P0, PT, R30, RZ, PT ;  /* 0x000000ff1e00720c */ /* 0x020fe20003f05070 */
[----:B------:R-:W-:Y:S01]  /*ae00*/  FMUL R0, R0, UR4 ;  /* 0x0000000400007c20 */ /* 0x000fe20008400000 */
[----:B------:R-:W-:Y:S02]  /*ae10*/  IMAD.MOV.U32 R5, RZ, RZ, -0x1 ;  /* 0xffffffffff057424 */ /* 0x000fe400078e00ff */
[----:B------:R-:W-:Y:S01]  /*ae20*/  ISETP.NE.AND.EX P0, PT, R31, RZ, PT, P0 ;  /* 0x000000ff1f00720c */ /* 0x000fe20003f05300 */
[----:B------:R1:W2:Y:S01]  /*ae30*/  F2I.U32.TRUNC.NTZ R13, R0 ;  /* 0x00000000000d7305 */ /* 0x0002a2000020f000 */
[----:B------:R-:W2:Y:S01]  /*ae40*/  LDC R15, c[0x0][0x148] ;  /* 0x00005200ff0f7b82 */ /* 0x000ea20000000800 */
[----:B0-----:R-:W-:-:S02]  /*ae50*/  SHF.R.U64 R12, R4, R6, R3 ;  /* 0x00000006040c7219 */ /* 0x001fc40000001203 */
[----:B------:R-:W-:-:S05]  /*ae60*/  SHF.R.U32.HI R3, RZ, R6, R3 ;  /* 0x00000006ff037219 */ /* 0x000fca0000011603 */
[----:B------:R-:W0:Y:S01]  /*ae70*/  LDC R20, c[0x0][0x600] ;  /* 0x00018000ff147b82 */ /* 0x000e220000000800 */
[-CC-:B-1----:R-:W-:Y:S02]  /*ae80*/  SHF.R.U64 R10, R12, R8.reuse, R3.reuse ;  /* 0x000000080c0a7219 */ /* 0x182fe40000001203 */
[----:B------:R-:W-:-:S05]  /*ae90*/  SHF.R.U32.HI R3, RZ, R8, R3 ;  /* 0x00000008ff037219 */ /* 0x000fca0000011603 */
[----:B------:R-:W1:Y:S01]  /*aea0*/  LDC R21, c[0x0][0x648] ;  /* 0x00019200ff157b82 */ /* 0x000e620000000800 */
[-C--:B---3--:R-:W-:Y:S02]  /*aeb0*/  SHF.L.U32 R4, R5, R28.reuse, RZ ;  /* 0x0000001c05047219 */ /* 0x088fe400000006ff */
[-CC-:B------:R-:W-:Y:S02]  /*aec0*/  SHF.R.U64 R14, R10, R28.reuse, R3.reuse ;  /* 0x0000001c0a0e7219 */ /* 0x180fe40000001203 */
[----:B------:R-:W-:Y:S02]  /*aed0*/  SHF.R.U32.HI R5, RZ, R28, R3 ;  /* 0x0000001cff057219 */ /* 0x000fe40000011603 */
[----:B------:R-:W-:Y:S01]  /*aee0*/  LOP3.LUT R153, RZ, R4, RZ, 0x33, !PT ;  /* 0x00000004ff997212 */ /* 0x000fe200078e33ff */
[----:B------:R-:W3:Y:S01]  /*aef0*/  LDC R25, c[0x0][0x638] ;  /* 0x00018e00ff197b82 */ /* 0x000ee20000000800 */
[----:B------:R-:W-:Y:S01]  /*af00*/  SHF.L.U32 R28, R7, R28, RZ ;  /* 0x0000001c071c7219 */ /* 0x000fe200000006ff */
[----:B------:R-:W-:-:S06]  /*af10*/  IMAD.MOV.U32 R4, RZ, RZ, R14 ;  /* 0x000000ffff047224 */ /* 0x000fcc00078e000e */
[----:B------:R-:W0:Y:S01]  /*af20*/  LDC R27, c[0x0][0x610] ;  /* 0x00018400ff1b7b82 */ /* 0x000e220000000800 */
[----:B------:R-:W-:Y:S05]  /*af30*/  @!P0 BRA `(.L_x_287) ;  /* 0x0000000000288947 */ /* 0x000fea0003800000 */
[----:B------:R-:W5:Y:S02]  /*af40*/  LDC R3, c[0x0][0x64c] ;  /* 0x00019300ff037b82 */ /* 0x000f640000000800 */
[----:B-----5:R-:W-:-:S05]  /*af50*/  IADD3 R3, P0, R14, R3, RZ ;  /* 0x000000030e037210 */ /* 0x020fca0007f1e0ff */
        /* <DEDUP_REMOVED lines=8> */
.L_x_287:
[----:B------:R-:W-:Y:S01]  /*afe0*/  ISETP.NE.AND P0, PT, R2, 0x1, PT ;  /* 0x000000010200780c */ /* 0x000fe20003f05270 */
[----:B--2---:R-:W-:Y:S01]  /*aff0*/  IMAD.MOV R13, RZ, RZ, -R13 ;  /* 0x000000ffff0d7224 */ /* 0x004fe200078e0a0d */
[----:B-1----:R-:W-:Y:S01]  /*b000*/  SHF.R.U64 R0, R4, R21, R5 ;  /* 0x0000001504007219 */ /* 0x002fe20000001205 */
[----:B0-----:R-:W-:Y:S01]  /*b010*/  VIADD R5, R20, 0xffffffff ;  /* 0xffffffff14057836 */ /* 0x001fe20000000000 */
[----:B------:R-:W-:-:S03]  /*b020*/  LOP3.LUT R153, R10, R153, RZ, 0xc0, !PT ;  /* 0x000000990a997212 */ /* 0x000fc600078ec0ff */
[----:B------:R-:W-:Y:S01]  /*b030*/  IMAD.MOV R3, RZ, RZ, -R0 ;  /* 0x000000ffff037224 */ /* 0x000fe200078e0a00 */
[----:B------:R-:W-:Y:S01]  /*b040*/  LOP3.LUT R5, R12, R5, RZ, 0xc0, !PT ;  /* 0x000000050c057212 */ /* 0x000fe200078ec0ff */
[----:B------:R-:W-:Y:S02]  /*b050*/  IMAD R153, R28, R0, R153 ;  /* 0x000000001c997224 */ /* 0x000fe400078e0299 */
[----:B---3--:R-:W-:Y:S02]  /*b060*/  IMAD R0, R3, R25, R14 ;  /* 0x0000001903007224 */ /* 0x008fe400078e020e */
[----:B------:R-:W-:Y:S02]  /*b070*/  @P0 IMAD R26, R15, R13, R24 ;  /* 0x0000000d0f1a0224 */ /* 0x000fe400078e0218 */
[----:B------:R-:W-:Y:S02]  /*b080*/  IMAD R4, R0, R20, R5 ;  /* 0x0000001400047224 */ /* 0x000fe400078e0205 */
[----:B------:R-:W-:-:S02]  /*b090*/  IMAD R153, R153, R27, R26 ;  /* 0x0000001b99997224 */ /* 0x000fc400078e021a */
[----:B------:R-:W-:-:S03]  /*b0a0*/  IMAD.MOV.U32 R3, RZ, RZ, 0x1 ;  /* 0x00000001ff037424 */ /* 0x000fc600078e00ff */
[----:B------:R-:W-:Y:S02]  /*b0b0*/  SEL R154, R4, R153, !P0 ;  /* 0x00000099049a7207 */ /* 0x000fe40004000000 */
[----:B------:R-:W-:Y:S02]  /*b0c0*/  PRMT R0, R3, 0x7610, R0 ;  /* 0x0000761003007816 */ /* 0x000fe40000000000 */
[----:B------:R-:W-:-:S07]  /*b0d0*/  SEL R153, R153, R4, !P0 ;  /* 0x0000000499997207 */ /* 0x000fce0004000000 */
.L_x_285:
[----:B------:R-:W-:-:S13]  /*b0e0*/  LOP3.LUT P0, RZ, R0, 0xff, RZ, 0xc0, !PT ;  /* 0x000000ff00ff7812 */ /* 0x000fda000780c0ff */
[----:B------:R-:W-:Y:S05]  /*b0f0*/  @P0 BRA `(.L_x_288) ;  /* 0xffffff6000400947 */ /* 0x000fea000383ffff */
[----:B------:R-:W-:Y:S05]  /*b100*/  EXIT ;  /* 0x000000000000794d */ /* 0x000fea0003800000 */
.L_x_7:
[----:B0-----:R-:W-:Y:S01]  /*b110*/  ULDC.64 UR4, c[0x0][0x650] ;  /* 0x0001940000047ab9 */ /* 0x001fe20000000a00 */
        /* <DEDUP_REMOVED lines=25> */
.L_x_290:
[----:B------:R-:W0:Y:S01]  /*b2b0*/  LDC.64 R28, c[0x0][0x640] ;  /* 0x00019000ff1c7b82 */ /* 0x000e220000000a00 */
[-CC-:B------:R-:W-:Y:S01]  /*b2c0*/  SHF.R.U64 R21, R12, R6.reuse, R13.reuse ;  /* 0x000000060c157219 */ /* 0x180fe2000000120d */
[----:B------:R-:W-:Y:S01]  /*b2d0*/  IMAD.MOV.U32 R30, RZ, RZ, 0x1 ;  /* 0x00000001ff1e7424 */ /* 0x000fe200078e00ff */
[----:B------:R-:W-:Y:S02]  /*b2e0*/  SHF.R.U32.HI R6, RZ, R6, R13 ;  /* 0x00000006ff067219 */ /* 0x000fe4000001160d */
        /* <DEDUP_REMOVED lines=8> */
[----:B------:R-:W-:Y:S01]  /*b370*/  IMAD.IADD R9, R9, 0x1, R11 ;  /* 0x0000000109097824 */ /* 0x000fe200078e020b */
[----:B0-----:R-:W-:-:S04]  /*b380*/  ISETP.NE.U32.AND P0, PT, R28, RZ, PT ;  /* 0x000000ff1c00720c */ /* 0x001fc80003f05070 */
[----:B------:R-:W-:Y:S02]  /*b390*/  ISETP.NE.AND.EX P0, PT, R29, RZ, PT, P0 ;  /* 0x000000ff1d00720c */ /* 0x000fe40003f05300 */
[----:B------:R-:W0:Y:S01]  /*b3a0*/  LDC R22, c[0x0][0x600] ;  /* 0x00018000ff167b82 */ /* 0x000e220000000800 */
[-CC-:B-1----:R-:W-:Y:S01]  /*b3b0*/  SHF.R.U64 R14, R8, R10.reuse, R9.reuse ;  /* 0x0000000a080e7219 */ /* 0x182fe20000001209 */
[----:B------:R-:W-:Y:S01]  /*b3c0*/  IMAD.MOV.U32 R8, RZ, RZ, -0x1 ;  /* 0xffffffffff087424 */ /* 0x000fe200078e00ff */
[----:B------:R-:W-:-:S05]  /*b3d0*/  SHF.R.U32.HI R9, RZ, R10, R9 ;  /* 0x0000000aff097219 */ /* 0x000fca0000011609 */
[----:B------:R-:W1:Y:S01]  /*b3e0*/  LDC R24, c[0x0][0x648] ;  /* 0x00019200ff187b82 */ /* 0x000e620000000800 */
[-CC-:B--2---:R-:W-:Y:S02]  /*b3f0*/  SHF.R.U64 R23, R14, R12.reuse, R9.reuse ;  /* 0x0000000c0e177219 */ /* 0x184fe40000001209 */
[----:B------:R-:W-:-:S05]  /*b400*/  SHF.R.U32.HI R6, RZ, R12, R9 ;  /* 0x0000000cff067219 */ /* 0x000fca0000011609 */
[----:B------:R-:W2:Y:S01]  /*b410*/  LDC R26, c[0x0][0x638] ;  /* 0x00018e00ff1a7b82 */ /* 0x000ea20000000800 */
[-C--:B---3--:R-:W-:Y:S02]  /*b420*/  SHF.L.U32 R8, R8, R27.reuse, RZ ;  /* 0x0000001b08087219 */ /* 0x088fe400000006ff */
[-CC-:B------:R-:W-:Y:S02]  /*b430*/  SHF.R.U64 R25, R23, R27.reuse, R6.reuse ;  /* 0x0000001b17197219 */ /* 0x180fe40000001206 */
[----:B------:R-:W-:Y:S02]  /*b440*/  LOP3.LUT R32, RZ, R8, RZ, 0x33, !PT ;  /* 0x00000008ff207212 */ /* 0x000fe400078e33ff */
[----:B------:R-:W-:Y:S01]  /*b450*/  SHF.R.U32.HI R9, RZ, R27, R6 ;  /* 0x0000001bff097219 */ /* 0x000fe20000011606 */
[----:B------:R-:W3:Y:S01]  /*b460*/  LDC R31, c[0x0][0x610] ;  /* 0x00018400ff1f7b82 */ /* 0x000ee20000000800 */
[----:B------:R-:W-:Y:S01]  /*b470*/  IMAD.MOV.U32 R8, RZ, RZ, R25 ;  /* 0x000000ffff087224 */ /* 0x000fe200078e0019 */
[----:B------:R-:W-:Y:S06]  /*b480*/  @!P0 BRA `(.L_x_291) ;  /* 0x0000000000288947 */ /* 0x000fec0003800000 */
        /* <DEDUP_REMOVED lines=10> */
.L_x_291:
[----:B------:R-:W-:Y:S01]  /*b530*/  ISETP.NE.AND P0, PT, R2, 0x1, PT ;  /* 0x000000010200780c */ /* 0x000fe20003f05270 */
[----:B------:R-:W-:Y:S01]  /*b540*/  IMAD.MOV.U32 R13, RZ, RZ, R21 ;  /* 0x000000ffff0d7224 */ /* 0x000fe200078e0015 */
[----:B-1----:R-:W-:Y:S01]  /*b550*/  SHF.R.U64 R6, R8, R24, R9 ;  /* 0x0000001808067219 */ /* 0x002fe20000001209 */
[----:B0-----:R-:W-:Y:S01]  /*b560*/  VIADD R9, R22, 0xffffffff ;  /* 0xffffffff16097836 */ /* 0x001fe20000000000 */
[----:B------:R-:W-:Y:S02]  /*b570*/  SHF.L.U32 R30, R30, R27, RZ ;  /* 0x0000001b1e1e7219 */ /* 0x000fe400000006ff */
[----:B------:R-:W-:Y:S01]  /*b580*/  LOP3.LUT R5, R23, R32, RZ, 0xc0, !PT ;  /* 0x0000002017057212 */ /* 0x000fe200078ec0ff */
[----:B------:R-:W-:-:S04]  /*b590*/  IMAD.MOV R8, RZ, RZ, -R6 ;  /* 0x000000ffff087224 */ /* 0x000fc800078e0a06 */
[----:B------:R-:W-:Y:S01]  /*b5a0*/  IMAD R6, R30, R6, R5 ;  /* 0x000000061e067224 */ /* 0x000fe200078e0205 */
[----:B------:R-:W-:Y:S01]  /*b5b0*/  LOP3.LUT R5, R14, R9, RZ, 0xc0, !PT ;  /* 0x000000090e057212 */ /* 0x000fe200078ec0ff */
[----:B------:R-:W-:Y:S02]  /*b5c0*/  @P0 IMAD R3, R7, R20, R4 ;  /* 0x0000001407030224 */ /* 0x000fe400078e0204 */
[----:B--2---:R-:W-:Y:S02]  /*b5d0*/  IMAD R4, R8, R26, R25 ;  /* 0x0000001a08047224 */ /* 0x004fe400078e0219 */
[----:B---3--:R-:W-:Y:S02]  /*b5e0*/  IMAD R3, R6, R31, R3 ;  /* 0x0000001f06037224 */ /* 0x008fe400078e0203 */
[----:B------:R-:W-:Y:S02]  /*b5f0*/  IMAD R4, R4, R22, R5 ;  /* 0x0000001604047224 */ /* 0x000fe400078e0205 */
[----:B------:R-:W-:-:S03]  /*b600*/  IMAD.MOV.U32 R8, RZ, RZ, 0x1 ;  /* 0x00000001ff087424 */ /* 0x000fc600078e00ff */
[----:B------:R-:W-:Y:S02]  /*b610*/  SEL R6, R4, R3, !P0 ;  /* 0x0000000304067207 */ /* 0x000fe40004000000 */
[----:B------:R-:W-:-:S07]  /*b620*/  SEL R12, R3, R4, !P0 ;  /* 0x00000004030c7207 */ /* 0x000fce0004000000 */
.L_x_289:
[----:B------:R-:W-:-:S08]  /*b630*/  NOP ;  /* 0x0000000000007918 */ /* 0x000fd00000000000 */
[----:B------:R-:W0:-:S00]  /*b640*/  USETMAXREG.DEALLOC.CTAPOOL 0x28 ;  /* 0x00000028000079c8 */ /* 0x000e0000080e0500 */
[----:B0-----:R-:W-:-:S13]  /*b650*/  ISETP.NE.AND P0, PT, R0, RZ, PT ;  /* 0x000000ff0000720c */ /* 0x001fda0003f05270 */
[----:B------:R-:W-:Y:S05]  /*b660*/  @P0 EXIT ;  /* 0x000000000000094d */ /* 0x000fea0003800000 */
[----:B------:R-:W-:Y:S01]  /*b670*/  LOP3.LUT P0, RZ, R8, 0xff, RZ, 0xc0, !PT ;  /* 0x000000ff08ff7812 */ /* 0x000fe2000780c0ff */
[----:B------:R-:W-:Y:S02]  /*b680*/  IMAD.MOV.U32 R10, RZ, RZ, 0x1 ;  /* 0x00000001ff0a7424 */ /* 0x000fe400078e00ff */
[----:B------:R-:W-:-:S10]  /*b690*/  IMAD.MOV.U32 R9, RZ, RZ, RZ ;  /* 0x000000ffff097224 */ /* 0x000fd400078e00ff */
[----:B------:R-:W-:Y:S05]  /*b6a0*/  @!P0 BRA `(.L_x_292) ;  /* 0x0000000c00b48947 */ /* 0x000fea0003800000 */
[----:B------:R-:W0:Y:S01]  /*b6b0*/  LDC R0, c[0x0][0x28c] ;  /* 0x0000a300ff007b82 */ /* 0x000e220000000800 */
[----:B------:R-:W-:Y:S01]  /*b6c0*/  ULDC UR5, c[0x0][0x658] ;  /* 0x0001960000057ab9 */ /* 0x000fe20000000800 */
[----:B------:R-:W-:Y:S01]  /*b6d0*/  UMOV UR11, 0xffffffff ;  /* 0xffffffff000b7882 */ /* 0x000fe20000000000 */
[----:B------:R-:W-:Y:S01]  /*b6e0*/  UMOV UR14, 0x1 ;  /* 0x00000001000e7882 */ /* 0x000fe20000000000 */
[----:B------:R-:W-:Y:S01]  /*b6f0*/  USHF.L.U32 UR11, UR11, UR5, URZ ;  /* 0x000000050b0b7299 */ /* 0x000fe2000800063f */
[----:B------:R-:W-:Y:S01]  /*b700*/  BSSY B0, `(.L_x_292) ;  /* 0x00000e7000007945 */ /* 0x000fe20003800000 */
[----:B------:R-:W-:Y:S01]  /*b710*/  ULDC UR9, c[0x0][0xc] ;  /* 0x0000030000097ab9 */ /* 0x000fe20000000800 */
[----:B------:R-:W-:Y:S01]  /*b720*/  ULDC UR12, c[0x0][0x10] ;  /* 0x00000400000c7ab9 */ /* 0x000fe20000000800 */
[----:B------:R-:W1:Y:S01]  /*b730*/  S2UR UR8, SR_CgaCtaId ;  /* 0x00000000000879c3 */ /* 0x000e620000008800 */
[----:B------:R-:W-:Y:S01]  /*b740*/  ULOP3.LUT UR13, URZ, UR11, URZ, 0x33, !UPT ;  /* 0x0000000b3f0d7292 */ /* 0x000fe2000f8e333f */
[----:B------:R-:W-:Y:S01]  /*b750*/  LOP3.LUT R11, R19, 0x2, RZ, 0xfc, !PT ;  /* 0x00000002130b7812 */ /* 0x000fe200078efcff */
[----:B------:R-:W-:Y:S01]  /*b760*/  IMAD.MOV.U32 R10, RZ, RZ, 0x1 ;  /* 0x00000001ff0a7424 */ /* 0x000fe200078e00ff */
[----:B------:R-:W-:Y:S01]  /*b770*/  ULDC UR4, c[0x0][0x600] ;  /* 0x0001800000047ab9 */ /* 0x000fe20000000800 */
[----:B------:R-:W-:Y:S01]  /*b780*/  IMAD.MOV.U32 R9, RZ, RZ, RZ ;  /* 0x000000ffff097224 */ /* 0x000fe200078e00ff */
[----:B------:R-:W-:Y:S01]  /*b790*/  UMOV UR30, 0x5 ;  /* 0x00000005001e7882 */ /* 0x000fe20000000000 */
[----:B------:R-:W-:-:S02]  /*b7a0*/  UIADD3 UR4, UR4, -0x1, URZ ;  /* 0xffffffff04047890 */ /* 0x000fc4000fffe03f */
[----:B------:R-:W-:Y:S01]  /*b7b0*/  USHF.L.U32 UR5, UR14, UR5, URZ ;  /* 0x000000050e057299 */ /* 0x000fe2000800063f */
[----:B------:R-:W-:Y:S01]  /*b7c0*/  ULDC.64 UR40, c[0x0][0x198] ;  /* 0x0000660000287ab9 */ /* 0x000fe20000000a00 */
[----:B0-----:R-:W-:-:S05]  /*b7d0*/  VIADD R0, R0, 0x3f ;  /* 0x0000003f00007836 */ /* 0x001fca0000000000 */
[----:B------:R-:W-:Y:S01]  /*b7e0*/  SHF.R.S32.HI R3, RZ, 0x1f, R0 ;  /* 0x0000001fff037819 */ /* 0x000fe20000011400 */
[----:B-1----:R-:W-:-:S03]  /*b7f0*/  ULOP3.LUT UR10, UR8, 0x1, URZ, 0xc0, !UPT ;  /* 0x00000001080a7892 */ /* 0x002fc6000f8ec03f */
[----:B------:R-:W-:Y:S01]  /*b800*/  LEA.HI R3, R3, R0, RZ, 0x6 ;  /* 0x0000000003037211 */ /* 0x000fe200078f30ff */
[----:B------:R-:W-:Y:S01]  /*b810*/  USHF.R.U32.HI UR37, URZ, 0x1, UR8 ;  /* 0x000000013f257899 */ /* 0x000fe20008011608 */
[----:B------:R-:W-:Y:S01]  /*b820*/  IMAD.MOV.U32 R0, RZ, RZ, 0x1 ;  /* 0x00000001ff007424 */ /* 0x000fe200078e00ff */
[----:B------:R-:W-:Y:S01]  /*b830*/  USHF.L.U32 UR6, UR8, 0x6, URZ ;  /* 0x0000000608067899 */ /* 0x000fe2000800063f */
[--C-:B------:R-:W-:Y:S01]  /*b840*/  SHF.R.S32.HI R8, RZ, 0x6, R3.reuse ;  /* 0x00000006ff087819 */ /* 0x100fe20000011403 */
[----:B------:R-:W-:Y:S02]  /*b850*/  USHF.L.U32 UR7, UR8, 0xb, URZ ;  /* 0x0000000b08077899 */ /* 0x000fe4000800063f */
[----:B------:R-:W-:Y:S01]  /*b860*/  ULOP3.LUT UR8, UR8, 0xfffffffe, URZ, 0xc0, !UPT ;  /* 0xfffffffe08087892 */ /* 0x000fe2000f8ec03f */
[----:B------:R-:W-:Y:S01]  /*b870*/  PRMT R3, R0, 0x7610, R3 ;  /* 0x0000761000037816 */ /* 0x000fe20000000003 */
[----:B------:R-:W-:Y:S01]  /*b880*/  UISETP.GT.U32.AND UP0, UPT, UR10, 0xffff, UPT ;  /* 0x0000ffff0a00788c */ /* 0x000fe2000bf04070 */
[----:B------:R-:W-:Y:S01]  /*b890*/  VIADD R0, R8, 0x1 ;  /* 0x0000000108007836 */ /* 0x000fe20000000000 */
[----:B------:R-:W-:-:S02]  /*b8a0*/  USHF.L.U32 UR21, UR14, UR8, URZ ;  /* 0x000000080e157299 */ /* 0x000fc4000800063f */
[----:B------:R-:W-:Y:S02]  /*b8b0*/  ULOP3.LUT UR11, UR8, 0x1, URZ, 0xfc, !UPT ;  /* 0x00000001080b7892 */ /* 0x000fe4000f8efc3f */
[----:B------:R-:W-:Y:S02]  /*b8c0*/  UIMAD.WIDE.U32 UR8, UR9, UR12, URZ ;  /* 0x0000000c090872a5 */ /* 0x000fe4000f8e003f */
[----:B------:R-:W-:Y:S01]  /*b8d0*/  USEL UR10, UR10, 0xffff, !UP0 ;  /* 0x0000ffff0a0a7887 */ /* 0x000fe2000c000000 */
[----:B------:R-:W-:Y:S01]  /*b8e0*/  ULDC UR12, c[0x0][0x14] ;  /* 0x00000500000c7ab9 */ /* 0x000fe20000000800 */
[----:B------:R-:W-:Y:S02]  /*b8f0*/  USHF.L.U32 UR11, UR14, UR11, URZ ;  /* 0x0000000b0e0b7299 */ /* 0x000fe4000800063f */
[----:B------:R-:W-:Y:S02]  /*b900*/  UIMAD.WIDE.U32 UR38, UR8, UR12, URZ ;  /* 0x0000000c082672a5 */ /* 0x000fe4000f8e003f */
[----:B------:R-:W-:-:S02]  /*b910*/  UIMAD UR29, UR9, UR12, URZ ;  /* 0x0000000c091d72a4 */ /* 0x000fc4000f8e023f */
[----:B------:R-:W-:Y:S02]  /*b920*/  ULOP3.LUT UR10, UR10, 0xffff, URZ, 0xc0, !UPT ;  /* 0x0000ffff0a0a7892 */ /* 0x000fe4000f8ec03f */
[----:B------:R-:W-:Y:S02]  /*b930*/  ULOP3.LUT UR6, UR6, 0x40, URZ, 0xc0, !UPT ;  /* 0x0000004006067892 */ /* 0x000fe4000f8ec03f */
[----:B------:R-:W-:Y:S02]  /*b940*/  ULOP3.LUT UR7, UR7, 0x800, URZ, 0xc0, !UPT ;  /* 0x0000080007077892 */ /* 0x000fe4000f8ec03f */
[----:B------:R-:W-:Y:S02]  /*b950*/  ULOP3.LUT UR21, UR21, UR11, URZ, 0xfc, !UPT ;  /* 0x0000000b15157292 */ /* 0x000fe4000f8efc3f */
[----:B------:R-:W-:Y:S02]  /*b960*/  UIADD3 UR29, UR39, UR29, URZ ;  /* 0x0000001d271d7290 */ /* 0x000fe4000fffe03f */
[----:B------:R-:W-:-:S12]  /*b970*/  USHF.L.U32 UR30, UR30, UR10, URZ ;  /* 0x0000000a1e1e7299 */ /* 0x000fd8000800063f */
.L_x_303:
[----:B------:R-:W-:-:S03]  /*b980*/  UMOV UR8, 0xffffffff ;  /* 0xffffffff00087882 */ /* 0x000fc60000000000 */
[----:B------:R-:W-:Y:S05]  /*b990*/  BRA.DIV UR8, `(.L_x_293) ;  /* 0x0000000e08e07947 */ /* 0x000fea000b800000 */
[----:B------:R-:W-:-:S13]  /*b9a0*/  ELECT P6, URZ, PT ;  /* 0x00000000003f782f */ /* 0x000fda00038c0000 */
.L_x_314:
[----:B------:R-:W0:Y:S01]  /*b9b0*/  LDC R4, c[0x0][0x28c] ;  /* 0x0000a300ff047b82 */ /* 0x000e220000000800 */
[----:B------:R-:W-:Y:S01]  /*b9c0*/  BSSY B1, `(.L_x_294) ;  /* 0x0000048000017945 */ /* 0x000fe20003800000 */
[----:B0-----:R-:W-:-:S13]  /*b9d0*/  ISETP.LT.OR P6, PT, R4, 0x1, !P6 ;  /* 0x000000010400780c */ /* 0x001fda00077c1670 */
[----:B------:R-:W-:Y:S05]  /*b9e0*/  @P6 BRA `(.L_x_295) ;  /* 0x0000000400146947 */ /* 0x000fea0003800000 */
[----:B------:R-:W-:Y:S01]  /*b9f0*/  LEA R12, R12, UR37, 0x1 ;  /* 0x000000250c0c7c11 */ /* 0x000fe2000f8e08ff */
[----:B------:R-:W-:Y:S01]  /*ba00*/  IMAD.MOV.U32 R22, RZ, RZ, RZ ;  /* 0x000000ffff167224 */ /* 0x000fe200078e00ff */
[----:B------:R-:W-:Y:S01]  /*ba10*/  LEA R15, R6, UR6, 0x7 ;  /* 0x00000006060f7c11 */ /* 0x000fe2000f8e38ff */
[----:B------:R-:W-:Y:S02]  /*ba20*/  IMAD.MOV.U32 R4, RZ, RZ, R0 ;  /* 0x000000ffff047224 */ /* 0x000fe400078e0000 */
[----:B------:R-:W-:Y:S02]  /*ba30*/  IMAD.MOV.U32 R5, RZ, RZ, R10 ;  /* 0x000000ffff057224 */ /* 0x000fe400078e000a */
[----:B------:R-:W-:Y:S02]  /*ba40*/  IMAD.MOV.U32 R6, RZ, RZ, R9 ;  /* 0x000000ffff067224 */ /* 0x000fe400078e0009 */
[----:B------:R-:W-:-:S07]  /*ba50*/  IMAD.SHL.U32 R14, R12, 0x80, RZ ;  /* 0x000000800c0e7824 */ /* 0x000fce00078e00ff */
.L_x_298:
[----:B------:R-:W0:Y:S01]  /*ba60*/  S2R R12, SR_CgaCtaId ;  /* 0x00000000000c7919 */ /* 0x000e220000008800 */
[----:B------:R-:W-:Y:S02]  /*ba70*/  MOV R7, 0x400 ;  /* 0x0000040000077802 */ /* 0x000fe40000000f00 */
[----:B------:R-:W-:Y:S02]  /*ba80*/  LOP3.LUT P1, RZ, R18, 0x7f, RZ, 0xc0, !PT ;  /* 0x0000007f12ff7812 */ /* 0x000fe4000782c0ff */
[----:B0-----:R-:W-:Y:S02]  /*ba90*/  LEA R21, R12, R7, 0x18 ;  /* 0x000000070c157211 */ /* 0x001fe400078ec0ff */
[----:B------:R-:W-:-:S09]  /*baa0*/  SHF.L.U32 R7, R5, 0x1f, RZ ;  /* 0x0000001f05077819 */ /* 0x000fd200000006ff */
[----:B------:R-:W0:Y:S01]  /*bab0*/  @!P1 LDC R12, c[0x0][0x500] ;  /* 0x00014000ff0c9b82 */ /* 0x000e220000000800 */
[----:B------:R-:W-:-:S04]  /*bac0*/  IMAD R20, R6, 0x8, R21 ;  /* 0x0000000806147824 */ /* 0x000fc800078e0215 */
[----:B------:R-:W1:Y:S02]  /*bad0*/  SYNCS.PHASECHK.TRANS64.TRYWAIT P0, [R20+URZ+0x20], R7 ;  /* 0x00002007140075a7 */ /* 0x000e64000800017f */
[----:B-1----:R-:W-:Y:S05]  /*bae0*/  @!P0 BRA `(.L_x_296) ;  /* 0x0000000c00ac8947 */ /* 0x002fea0003800000 */
.L_x_315:
[----:B-1----:R-:W-:Y:S01]  /*baf0*/  PRMT R7, R11, 0x9910, RZ ;  /* 0x000099100b077816 */ /* 0x002fe200000000ff */
[----:B0-----:R0:W-:Y:S03]  /*bb00*/  @!P1 SYNCS.ARRIVE.TRANS64 RZ, [R20+URZ], R12 ;  /* 0x0000000c14ff99a7 */ /* 0x0011e6000800003f */
[----:B------:R-:W-:-:S13]  /*bb10*/  ISETP.NE.AND P0, PT, R7, 0x2, PT ;  /* 0x000000020700780c */ /* 0x000fda0003f05270 */
[----:B0-----:R-:W-:Y:S05]  /*bb20*/  @P0 BRA `(.L_x_297) ;  /* 0x0000000000040947 */ /* 0x001fea0003800000 */
[----:B------:R-:W-:Y:S01]  /*bb30*/  BPT.TRAP 0x1 ;  /* 0x000000040000795c */ /* 0x000fe20000300000 */
.L_x_297:
[----:B------:R-:W-:Y:S01]  /*bb40*/  LEA R7, R6, UR37, 0x2 ;  /* 0x0000002506077c11 */ /* 0x000fe2000f8e10ff */
[----:B------:R-:W-:Y:S01]  /*bb50*/  VIADD R4, R4, 0xffffffff ;  /* 0xffffffff04047836 */ /* 0x000fe20000000000 */
[----:B------:R-:W-:Y:S01]  /*bb60*/  LEA R12, R6, UR7, 0xd ;  /* 0x00000007060c7c11 */ /* 0x000fe2000f8e68ff */
[----:B------:R-:W-:Y:S01]  /*bb70*/  UIADD3 UR14, UP0, UR40, 0xf0, URZ ;  /* 0x000000f0280e7890 */ /* 0x000fe2000ff1e03f */
[----:B------:R-:W-:Y:S01]  /*bb80*/  R2UR UR34, R22 ;  /* 0x00000000162272ca */ /* 0x000fe200000e0000 */
[----:B------:R-:W-:Y:S01]  /*bb90*/  IMAD.SHL.U32 R7, R7, 0x1000, RZ ;  /* 0x0000100007077824 */ /* 0x000fe200078e00ff */
[----:B------:R-:W-:Y:S01]  /*bba0*/  R2UR UR33, R20 ;  /* 0x00000000142172ca */ /* 0x000fe200000e0000 */
[--C-:B------:R-:W-:Y:S01]  /*bbb0*/  IMAD R12, R12, 0x4, R21.reuse ;  /* 0x000000040c0c7824 */ /* 0x100fe200078e0215 */
[----:B------:R-:W-:Y:S01]  /*bbc0*/  R2UR UR36, R13 ;  /* 0x000000000d2472ca */ /* 0x000fe200000e0000 */
[----:B------:R-:W-:Y:S01]  /*bbd0*/  IMAD R7, R7, 0x4, R21 ;  /* 0x0000000407077824 */ /* 0x000fe200078e0215 */
[----:B------:R-:W-:Y:S01]  /*bbe0*/  R2UR UR35, R14 ;  /* 0x000000000e2372ca */ /* 0x000fe200000e0000 */
[----:B------:R-:W-:Y:S01]  /*bbf0*/  UIADD3 UR42, UP1, UR40, 0x1f0, URZ ;  /* 0x000001f0282a7890 */ /* 0x000fe2000ff3e03f */
[----:B------:R-:W-:Y:S01]  /*bc00*/  R2UR UR8, R12 ;  /* 0x000000000c0872ca */ /* 0x000fe200000e0000 */
[----:B------:R-:W-:Y:S01]  /*bc10*/  UIADD3.X UR15, URZ, UR41, URZ, UP0, !UPT ;  /* 0x000000293f0f7290 */ /* 0x000fe200087fe43f */
[----:B------:R-:W-:Y:S01]  /*bc20*/  R2UR UR24, R7 ;  /* 0x00000000071872ca */ /* 0x000fe200000e0000 */
[----:B------:R-:W-:Y:S01]  /*bc30*/  UPRMT UR31, URZ, 0x5410, UR30 ;  /* 0x000054103f1f7896 */ /* 0x000fe2000800001e */
[----:B------:R-:W-:Y:S01]  /*bc40*/  R2UR UR19, R15 ;  /* 0x000000000f1372ca */ /* 0x000fe200000e0000 */
[----:B------:R-:W-:Y:S01]  /*bc50*/  UIADD3 UR26, UR34, 0x20, URZ ;  /* 0x00000020221a7890 */ /* 0x000fe2000fffe03f */
[----:B------:R-:W-:Y:S01]  /*bc60*/  ISETP.GT.AND P1, PT, R4, 0x1, PT ;  /* 0x000000010400780c */ /* 0x000fe20003f24270 */
[----:B------:R-:W-:Y:S01]  /*bc70*/  UIADD3.X UR43, URZ, UR41, URZ, UP1, !UPT ;  /* 0x000000293f2b7290 */ /* 0x000fe20008ffe43f */
[----:B------:R-:W-:Y:S01]  /*bc80*/  VIADD R6, R6, 0x1 ;  /* 0x0000000106067836 */ /* 0x000fe20000000000 */
[----:B------:R-:W-:Y:S01]  /*bc90*/  UPRMT UR44, URZ, 0x5410, UR21 ;  /* 0x000054103f2c7896 */ /* 0x000fe20008000015 */
[----:B------:R-:W-:Y:S01]  /*bca0*/  VIADD R22, R22, 0x40 ;  /* 0x0000004016167836 */ /* 0x000fe20000000000 */
[----:B------:R-:W-:Y:S01]  /*bcb0*/  UMOV UR22, 0x0 ;  /* 0x0000000000167882 */ /* 0x000fe20000000000 */
[----:B------:R-:W-:Y:S01]  /*bcc0*/  UMOV UR23, 0x10000000 ;  /* 0x1000000000177882 */ /* 0x000fe20000000000 */
[----:B------:R-:W-:Y:S01]  /*bcd0*/  UIADD3 UR16, UR8, 0x40100, URZ ;  /* 0x0004010008107890 */ /* 0x000fe2000fffe03f */
[----:B------:R-:W-:Y:S01]  /*bce0*/  ISETP.NE.AND P0, PT, R6, 0x4, PT ;  /* 0x000000040600780c */ /* 0x000fe20003f05270 */
[----:B------:R-:W-:-:S02]  /*bcf0*/  UIADD3 UR32, UR24, 0x100, URZ ;  /* 0x0000010018207890 */ /* 0x000fc4000fffe03f */
[----:B------:R-:W-:Y:S01]  /*bd00*/  UIADD3 UR24, UR24, 0x8100, URZ ;  /* 0x0000810018187890 */ /* 0x000fe2000fffe03f */
[----:B------:R-:W-:Y:S01]  /*bd10*/  SEL R12, RZ, 0x1, P0 ;  /* 0x00000001ff0c7807 */ /* 0x000fe20000000000 */
[----:B------:R-:W-:Y:S01]  /*bd20*/  UIADD3 UR8, UR8, 0x44100, URZ ;  /* 0x0004410008087890 */ /* 0x000fe2000fffe03f */
[----:B------:R-:W-:Y:S01]  /*bd30*/  SEL R6, R6, RZ, P0 ;  /* 0x000000ff06067207 */ /* 0x000fe20000000000 */
[----:B------:R-:W-:Y:S01]  /*bd40*/  UMOV UR25, UR33 ;  /* 0x0000002100197c82 */ /* 0x000fe20008000000 */
[----:B------:R-:W-:Y:S01]  /*bd50*/  UMOV UR28, UR36 ;  /* 0x00000024001c7c82 */ /* 0x000fe20008000000 */
[----:B------:R-:W-:Y:S01]  /*bd60*/  UMOV UR27, UR35 ;  /* 0x00000023001b7c82 */ /* 0x000fe20008000000 */
[----:B------:R-:W-:Y:S01]  /*bd70*/  UMOV UR17, UR33 ;  /* 0x0000002100117c82 */ /* 0x000fe20008000000 */
[----:B------:R-:W-:Y:S01]  /*bd80*/  UMOV UR18, UR34 ;  /* 0x0000002200127c82 */ /* 0x000fe20008000000 */
[----:B------:R-:W-:Y:S01]  /*bd90*/  UMOV UR20, UR36 ;  /* 0x0000002400147c82 */ /* 0x000fe20008000000 */
[----:B------:R0:W-:Y:S01]  /*bda0*/  UTMALDG.3D.MULTICAST [UR32], [UR14], UR31, desc[UR22] ;  /* 0x000016200e0073b4 */ /* 0x0001e2000801181f */
[----:B------:R-:W-:Y:S01]  /*bdb0*/  UMOV UR9, UR33 ;  /* 0x0000002100097c82 */ /* 0x000fe20008000000 */
[----:B------:R-:W-:Y:S01]  /*bdc0*/  UMOV UR11, UR19 ;  /* 0x00000013000b7c82 */ /* 0x000fe20008000000 */
[----:B------:R-:W-:Y:S01]  /*bdd0*/  UMOV UR12, UR36 ;  /* 0x00000024000c7c82 */ /* 0x000fe20008000000 */
[----:B------:R-:W-:Y:S01]  /*bde0*/  UMOV UR10, UR26 ;  /* 0x0000001a000a7c82 */ /* 0x000fe20008000000 */
[----:B------:R-:W-:Y:S01]  /*bdf0*/  LOP3.LUT R5, R5, R12, RZ, 0x3c, !PT ;  /* 0x0000000c05057212 */ /* 0x000fe200078e3cff */
[----:B------:R0:W-:Y:S01]  /*be00*/  UTMALDG.3D.MULTICAST [UR24], [UR14], UR31, desc[UR22] ;  /* 0x000016180e0073b4 */ /* 0x0001e2000801181f */
[----:B------:R0:W-:Y:S01]  /*be10*/  UTMALDG.3D.MULTICAST [UR16], [UR42], UR44, desc[UR22] ;  /* 0x000016102a0073b4 */ /* 0x0001e2000801182c */
[----:B------:R0:W-:Y:S02]  /*be20*/  UTMALDG.3D.MULTICAST [UR8], [UR42], UR44, desc[UR22] ;  /* 0x000016082a0073b4 */ /* 0x0001e4000801182c */
[----:B0-----:R-:W-:Y:S05]  /*be30*/  @P1 BRA `(.L_x_298) ;  /* 0xfffffffc00081947 */ /* 0x001fea000383ffff */
.L_x_295:
[----:B------:R-:W-:Y:S05]  /*be40*/  BSYNC B1 ;  /* 0x0000000000017941 */ /* 0x000fea0003800000 */
.L_x_294:
[----:B------:R-:W-:Y:S01]  /*be50*/  LOP3.LUT P1, RZ, R3, 0xff, RZ, 0xc0, !PT ;  /* 0x000000ff03ff7812 */ /* 0x000fe2000782c0ff */
[----:B------:R-:W-:Y:S01]  /*be60*/  IMAD.IADD R9, R8, 0x1, R9 ;  /* 0x0000000108097824 */ /* 0x000fe200078e0209 */
[----:B------:R-:W-:Y:S01]  /*be70*/  IADD3 R16, P2, R16, UR38, RZ ;  /* 0x0000002610107c10 */ /* 0x000fe2000ff5e0ff */
[----:B------:R-:W-:Y:S01]  /*be80*/  ULDC.64 UR8, c[0x0][0x650] ;  /* 0x0001940000087ab9 */ /* 0x000fe20000000a00 */
[----:B------:R-:W-:Y:S01]  /*be90*/  BSSY B1, `(.L_x_299) ;  /* 0x000006b000017945 */ /* 0x000fe20003800000 */
[----:B------:R-:W-:Y:S01]  /*bea0*/  IMAD.MOV.U32 R12, RZ, RZ, -0x1 ;  /* 0xffffffffff0c7424 */ /* 0x000fe200078e00ff */
[----:B------:R-:W-:Y:S01]  /*beb0*/  SHF.R.U32.HI R3, RZ, 0x2, R9 ;  /* 0x00000002ff037819 */ /* 0x000fe20000011609 */
[----:B------:R-:W-:Y:S01]  /*bec0*/  IMAD.MOV.U32 R6, RZ, RZ, -0x1 ;  /* 0xffffffffff067424 */ /* 0x000fe200078e00ff */
[----:B------:R-:W-:Y:S01]  /*bed0*/  ISETP.GT.U32.AND P0, PT, R9, 0x3, PT ;  /* 0x000000030900780c */ /* 0x000fe20003f04070 */
[----:B------:R-:W-:Y:S01]  /*bee0*/  IMAD.MOV.U32 R13, RZ, RZ, -0x1 ;  /* 0xffffffffff0d7424 */ /* 0x000fe200078e00ff */
[----:B------:R-:W-:-:S02]  /*bef0*/  LOP3.LUT R3, R3, 0x1, RZ, 0xc0, !PT ;  /* 0x0000000103037812 */ /* 0x000fc400078ec0ff */
[----:B------:R-:W-:Y:S01]  /*bf00*/  ISETP.LT.U32.AND P0, PT, R8, 0x4, P0 ;  /* 0x000000040800780c */ /* 0x000fe20000701070 */
[----:B------:R-:W0:Y:S01]  /*bf10*/  @P1 S2R R5, SR_CgaCtaId ;  /* 0x0000000000051919 */ /* 0x000e220000008800 */
[----:B------:R-:W-:Y:S02]  /*bf20*/  @P1 MOV R4, 0x400 ;  /* 0x0000040000041802 */ /* 0x000fe40000000f00 */
[----:B------:R-:W-:Y:S02]  /*bf30*/  IADD3.X R17, R17, UR29, RZ, P2, !PT ;  /* 0x0000001d11117c10 */ /* 0x000fe400097fe4ff */
[----:B------:R-:W-:Y:S02]  /*bf40*/  ISETP.GE.U32.AND P2, PT, R16, UR8, PT ;  /* 0x0000000810007c0c */ /* 0x000fe4000bf46070 */
[----:B------:R-:W-:Y:S02]  /*bf50*/  LOP3.LUT R9, R9, 0x3, RZ, 0xc0, !PT ;  /* 0x0000000309097812 */ /* 0x000fe400078ec0ff */
[----:B0-----:R-:W-:-:S04]  /*bf60*/  @P1 LEA R4, R5, R4, 0x18 ;  /* 0x0000000405041211 */ /* 0x001fc800078ec0ff */
[----:B------:R0:W-:Y:S01]  /*bf70*/  @P1 SYNCS.ARRIVE.TRANS64.A1T0 RZ, [R4+URZ+0x58], RZ ;  /* 0x000058ff04ff19a7 */ /* 0x0001e2000810003f */
[----:B------:R-:W-:Y:S02]  /*bf80*/  ISETP.NE.U32.AND P1, PT, R3, 0x1, PT ;  /* 0x000000010300780c */ /* 0x000fe40003f25070 */
[----:B------:R-:W-:Y:S02]  /*bf90*/  SEL R3, RZ, 0x1, !P0 ;  /* 0x00000001ff037807 */ /* 0x000fe40004000000 */
[----:B------:R-:W-:Y:S02]  /*bfa0*/  ISETP.GE.U32.AND.EX P0, PT, R17, UR9, PT, P2 ;  /* 0x0000000911007c0c */ /* 0x000fe4000bf06120 */
[----:B------:R-:W-:-:S04]  /*bfb0*/  ISETP.GT.U32.AND P1, PT, R8, 0x3, !P1 ;  /* 0x000000030800780c */ /* 0x000fc80004f24070 */
[----:B0-----:R-:W-:-:S04]  /*bfc0*/  SEL R4, RZ, 0x1, !P1 ;  /* 0x00000001ff047807 */ /* 0x001fc80004800000 */
[--C-:B------:R-:W-:Y:S02]  /*bfd0*/  LOP3.LUT R10, R4, R10, R3.reuse, 0x96, !PT ;  /* 0x0000000a040a7212 */ /* 0x100fe400078e9603 */
[----:B------:R-:W-:Y:S02]  /*bfe0*/  PRMT R4, RZ, 0x7610, R4 ;  /* 0x00007610ff047816 */ /* 0x000fe40000000004 */
[----:B------:R-:W-:Y:S01]  /*bff0*/  PRMT R3, RZ, 0x7610, R3 ;  /* 0x00007610ff037816 */ /* 0x000fe20000000003 */
[----:B------:R-:W-:Y:S06]  /*c000*/  @P0 BRA `(.L_x_300) ;  /* 0x00000004004c0947 */ /* 0x000fec0003800000 */
[----:B------:R-:W0:Y:S01]  /*c010*/  S2R R14, SR_CTAID.X ;  /* 0x00000000000e7919 */ /* 0x000e220000002500 */
[----:B------:R-:W-:Y:S01]  /*c020*/  ULDC.64 UR8, c[0x0][0x628] ;  /* 0x00018a0000087ab9 */ /* 0x000fe20000000a00 */
[----:B------:R-:W1:Y:S01]  /*c030*/  LDC R15, c[0x0][0x144] ;  /* 0x00005100ff0f7b82 */ /* 0x000e620000000800 */
[----:B------:R-:W-:Y:S01]  /*c040*/  ISETP.NE.U32.AND P0, PT, RZ, UR8, PT ;  /* 0x00000008ff007c0c */ /* 0x000fe2000bf05070 */
[----:B------:R-:W2:Y:S01]  /*c050*/  S2R R12, SR_CTAID.Y ;  /* 0x00000000000c7919 */ /* 0x000ea20000002600 */
[----:B------:R-:W-:Y:S01]  /*c060*/  ULDC UR10, c[0x0][0x150] ;  /* 0x00005400000a7ab9 */ /* 0x000fe20000000800 */
[----:B------:R-:W-:Y:S01]  /*c070*/  ULDC UR11, c[0x0][0x630] ;  /* 0x00018c00000b7ab9 */ /* 0x000fe20000000800 */
[----:B------:R-:W-:Y:S01]  /*c080*/  ISETP.NE.AND.EX P0, PT, RZ, UR9, PT, P0 ;  /* 0x00000009ff007c0c */ /* 0x000fe2000bf05300 */
[----:B------:R-:W-:Y:S01]  /*c090*/  IMAD.MOV.U32 R4, RZ, RZ, R16 ;  /* 0x000000ffff047224 */ /* 0x000fe200078e0010 */
[----:B0-----:R-:W-:-:S05]  /*c0a0*/  I2FP.F32.U32 R5, R14 ;  /* 0x0000000e00057245 */ /* 0x001fca0000201000 */
[----:B------:R-:W-:Y:S01]  /*c0b0*/  FMUL R20, R5, UR10 ;  /* 0x0000000a05147c20 */ /* 0x000fe20008400000 */
[----:B------:R-:W-:-:S05]  /*c0c0*/  IMAD.MOV.U32 R5, RZ, RZ, R17 ;  /* 0x000000ffff057224 */ /* 0x000fca00078e0011 */
[----:B--2---:R-:W-:Y:S05]  /*c0d0*/  @!P0 BRA `(.L_x_301) ;  /* 0x0000000000288947 */ /* 0x004fea0003800000 */
[----:B------:R-:W-:Y:S02]  /*c0e0*/  ULDC UR10, c[0x0][0x634] ;  /* 0x00018d00000a7ab9 */ /* 0x000fe40000000800 */
[----:B------:R-:W-:-:S05]  /*c0f0*/  IADD3 R5, P0, R16, UR10, RZ ;  /* 0x0000000a10057c10 */ /* 0x000fca000ff1e0ff */
[----:B------:R-:W-:-:S04]  /*c100*/  IMAD.X R13, RZ, RZ, R17, P0 ;  /* 0x000000ffff0d7224 */ /* 0x000fc800000e0611 */
[----:B------:R-:W-:-:S04]  /*c110*/  IMAD.WIDE.U32 R6, R13, UR8, RZ ;  /* 0x000000080d067c25 */ /* 0x000fc8000f8e00ff */
[----:B------:R-:W-:-:S04]  /*c120*/  IMAD.WIDE.U32 R6, P0, R5, UR9, R6 ;  /* 0x0000000905067c25 */ /* 0x000fc8000f800006 */
[----:B------:R-:W-:-:S04]  /*c130*/  IMAD.WIDE.U32 R4, R5, UR8, RZ ;  /* 0x0000000805047c25 */ /* 0x000fc8000f8e00ff */
[----:B------:R-:W-:Y:S01]  /*c140*/  IMAD.MOV.U32 R4, RZ, RZ, R7 ;  /* 0x000000ffff047224 */ /* 0x000fe200078e0007 */
[----:B------:R-:W-:Y:S01]  /*c150*/  IADD3 RZ, P1, R5, R6, RZ ;  /* 0x0000000605ff7210 */ /* 0x000fe20007f3e0ff */
[----:B------:R-:W-:-:S04]  /*c160*/  IMAD.X R5, RZ, RZ, RZ, P0 ;  /* 0x000000ffff057224 */ /* 0x000fc800000e06ff */
[----:B------:R-:W-:-:S08]  /*c170*/  IMAD.WIDE.U32.X R4, R13, UR9, R4, P1 ;  /* 0x000000090d047c25 */ /* 0x000fd000088e0404 */
.L_x_301:
[--C-:B------:R-:W-:Y:S01]  /*c180*/  SHF.R.U64 R13, R4, UR11, R5.reuse ;  /* 0x0000000b040d7c19 */ /* 0x100fe20008001205 */
[----:B------:R-:W0:Y:S01]  /*c190*/  F2I.U32.TRUNC.NTZ R20, R20 ;  /* 0x0000001400147305 */ /* 0x000e22000020f000 */
[----:B------:R-:W-:Y:S01]  /*c1a0*/  SHF.R.U32.HI R4, RZ, UR11, R5 ;  /* 0x0000000bff047c19 */ /* 0x000fe20008011605 */
[----:B------:R-:W-:Y:S01]  /*c1b0*/  ULDC.64 UR8, c[0x0][0x620] ;  /* 0x0001880000087ab9 */ /* 0x000fe20000000a00 */
[----:B------:R-:W-:Y:S01]  /*c1c0*/  IADD3 R7, P0, RZ, -R13, RZ ;  /* 0x8000000dff077210 */ /* 0x000fe20007f1e0ff */
[----:B------:R-:W-:Y:S01]  /*c1d0*/  ULDC.64 UR10, c[0x0][0x640] ;  /* 0x00019000000a7ab9 */ /* 0x000fe20000000a00 */
[----:B------:R-:W2:Y:S03]  /*c1e0*/  LDC R21, c[0x0][0x148] ;  /* 0x00005200ff157b82 */ /* 0x000ea60000000800 */
[----:B------:R-:W-:Y:S01]  /*c1f0*/  IMAD.X R4, RZ, RZ, ~R4, P0 ;  /* 0x000000ffff047224 */ /* 0x000fe200000e0e04 */
[----:B------:R-:W-:-:S03]  /*c200*/  ISETP.NE.U32.AND P0, PT, RZ, UR10, PT ;  /* 0x0000000aff007c0c */ /* 0x000fc6000bf05070 */
[----:B------:R-:W-:Y:S01]  /*c210*/  IMAD R6, R4, UR8, RZ ;  /* 0x0000000804067c24 */ /* 0x000fe2000f8e02ff */
[----:B------:R-:W-:Y:S01]  /*c220*/  ISETP.NE.AND.EX P0, PT, RZ, UR11, PT, P0 ;  /* 0x0000000bff007c0c */ /* 0x000fe2000bf05300 */
[----:B------:R-:W-:Y:S01]  /*c230*/  IMAD.WIDE.U32 R4, R7, UR8, R16 ;  /* 0x0000000807047c25 */ /* 0x000fe2000f8e0010 */
[----:B------:R-:W-:-:S03]  /*c240*/  ULDC UR8, c[0x0][0x618] ;  /* 0x0001860000087ab9 */ /* 0x000fc60000000800 */
[----:B------:R-:W-:Y:S01]  /*c250*/  IMAD R7, R7, UR9, R6 ;  /* 0x0000000907077c24 */ /* 0x000fe2000f8e0206 */
[----:B------:R-:W-:Y:S01]  /*c260*/  ULDC UR9, c[0x0][0x154] ;  /* 0x0000550000097ab9 */ /* 0x000fe20000000800 */
[----:B0-----:R-:W-:Y:S02]  /*c270*/  IMAD.MOV R6, RZ, RZ, -R20 ;  /* 0x000000ffff067224 */ /* 0x001fe400078e0a14 */
[----:B------:R-:W-:Y:S02]  /*c280*/  IMAD.IADD R5, R5, 0x1, R7 ;  /* 0x0000000105057824 */ /* 0x000fe400078e0207 */
[----:B-1----:R-:W-:Y:S01]  /*c290*/  IMAD R14, R15, R6, R14 ;  /* 0x000000060f0e7224 */ /* 0x002fe200078e020e */
[----:B------:R-:W-:Y:S02]  /*c2a0*/  I2FP.F32.U32 R6, R12 ;  /* 0x0000000c00067245 */ /* 0x000fe40000201000 */
[--C-:B------:R-:W-:Y:S02]  /*c2b0*/  SHF.R.U64 R15, R4, UR8, R5.reuse ;  /* 0x00000008040f7c19 */ /* 0x100fe40008001205 */
[----:B------:R-:W-:Y:S01]  /*c2c0*/  SHF.R.U32.HI R4, RZ, UR8, R5 ;  /* 0x00000008ff047c19 */ /* 0x000fe20008011605 */
[----:B------:R-:W-:Y:S01]  /*c2d0*/  FMUL R6, R6, UR9 ;  /* 0x0000000906067c20 */ /* 0x000fe20008400000 */
[----:B------:R-:W-:-:S02]  /*c2e0*/  ULDC UR8, c[0x0][0x608] ;  /* 0x0001820000087ab9 */ /* 0x000fc40000000800 */
[--C-:B------:R-:W-:Y:S01]  /*c2f0*/  SHF.R.U64 R22, R15, UR8, R4.reuse ;  /* 0x000000080f167c19 */ /* 0x100fe20008001204 */
[----:B------:R0:W1:Y:S01]  /*c300*/  F2I.U32.TRUNC.NTZ R24, R6 ;  /* 0x0000000600187305 */ /* 0x000062000020f000 */
[----:B------:R-:W-:Y:S01]  /*c310*/  SHF.R.U32.HI R5, RZ, UR8, R4 ;  /* 0x00000008ff057c19 */ /* 0x000fe20008011604 */
[----:B------:R-:W-:-:S03]  /*c320*/  ULDC UR8, c[0x0][0x658] ;  /* 0x0001960000087ab9 */ /* 0x000fc60000000800 */
[--C-:B------:R-:W-:Y:S02]  /*c330*/  SHF.R.U64 R20, R22, UR8, R5.reuse ;  /* 0x0000000816147c19 */ /* 0x100fe40008001205 */
[----:B------:R-:W-:-:S03]  /*c340*/  SHF.R.U32.HI R23, RZ, UR8, R5 ;  /* 0x00000008ff177c19 */ /* 0x000fc60008011605 */
[----:B------:R-:W-:Y:S02]  /*c350*/  IMAD.MOV.U32 R4, RZ, RZ, R20 ;  /* 0x000000ffff047224 */ /* 0x000fe400078e0014 */
[----:B------:R-:W-:Y:S01]  /*c360*/  IMAD.MOV.U32 R5, RZ, RZ, R23 ;  /* 0x000000ffff057224 */ /* 0x000fe200078e0017 */
[----:B0-----:R-:W-:Y:S06]  /*c370*/  @!P0 BRA `(.L_x_302) ;  /* 0x0000000000288947 */ /* 0x001fec0003800000 */
        /* <DEDUP_REMOVED lines=10> */
.L_x_302:
[----:B------:R-:W-:Y:S01]  /*c420*/  ISETP.NE.AND P0, PT, R2, 0x1, PT ;  /* 0x000000010200780c */ /* 0x000fe20003f05270 */
[----:B------:R-:W-:Y:S01]  /*c430*/  ULDC UR8, c[0x0][0x648] ;  /* 0x0001920000087ab9 */ /* 0x000fe20000000800 */
[----:B------:R-:W-:Y:S01]  /*c440*/  LOP3.LUT R22, R22, UR13, RZ, 0xc0, !PT ;  /* 0x0000000d16167c12 */ /* 0x000fe2000f8ec0ff */
[----:B-1----:R-:W-:Y:S01]  /*c450*/  IMAD.MOV R24, RZ, RZ, -R24 ;  /* 0x000000ffff187224 */ /* 0x002fe200078e0a18 */
[----:B------:R-:W-:Y:S01]  /*c460*/  SHF.R.U64 R5, R4, UR8, R5 ;  /* 0x0000000804057c19 */ /* 0x000fe20008001205 */
[----:B------:R-:W-:Y:S01]  /*c470*/  ULDC UR8, c[0x0][0x638] ;  /* 0x00018e0000087ab9 */ /* 0x000fe20000000800 */
[----:B------:R-:W-:Y:S01]  /*c480*/  LOP3.LUT R15, R15, UR4, RZ, 0xc0, !PT ;  /* 0x000000040f0f7c12 */ /* 0x000fe2000f8ec0ff */
[----:B------:R-:W-:Y:S01]  /*c490*/  ULDC UR9, c[0x0][0x610] ;  /* 0x0001840000097ab9 */ /* 0x000fe20000000800 */
[----:B------:R-:W-:Y:S02]  /*c4a0*/  IMAD.MOV.U32 R4, RZ, RZ, 0x1 ;  /* 0x00000001ff047424 */ /* 0x000fe400078e00ff */
[----:B------:R-:W-:-:S02]  /*c4b0*/  IMAD.MOV R7, RZ, RZ, -R5 ;  /* 0x000000ffff077224 */ /* 0x000fc400078e0a05 */
[----:B------:R-:W-:Y:S02]  /*c4c0*/  IMAD R5, R5, UR5, R22 ;  /* 0x0000000505057c24 */ /* 0x000fe4000f8e0216 */
[----:B--2---:R-:W-:Y:S02]  /*c4d0*/  @P0 IMAD R14, R21, R24, R12 ;  /* 0x00000018150e0224 */ /* 0x004fe400078e020c */
[----:B------:R-:W-:Y:S01]  /*c4e0*/  IMAD R20, R7, UR8, R20 ;  /* 0x0000000807147c24 */ /* 0x000fe2000f8e0214 */
[----:B------:R-:W-:Y:S01]  /*c4f0*/  ULDC UR8, c[0x0][0x600] ;  /* 0x0001800000087ab9 */ /* 0x000fe20000000800 */
[----:B------:R-:W-:Y:S02]  /*c500*/  IMAD R14, R5, UR9, R14 ;  /* 0x00000009050e7c24 */ /* 0x000fe4000f8e020e */
[----:B------:R-:W-:-:S05]  /*c510*/  IMAD R5, R20, UR8, R15 ;  /* 0x0000000814057c24 */ /* 0x000fca000f8e020f */
[----:B------:R-:W-:Y:S02]  /*c520*/  SEL R6, R5, R14, !P0 ;  /* 0x0000000e05067207 */ /* 0x000fe40004000000 */
[----:B------:R-:W-:-:S07]  /*c530*/  SEL R12, R14, R5, !P0 ;  /* 0x000000050e0c7207 */ /* 0x000fce0004000000 */
.L_x_300:
[----:B------:R-:W-:Y:S05]  /*c540*/  BSYNC B1 ;  /* 0x0000000000017941 */ /* 0x000fea0003800000 */
.L_x_299:
[----:B------:R-:W-:-:S13]  /*c550*/  LOP3.LUT P0, RZ, R4, 0xff, RZ, 0xc0, !PT ;  /* 0x000000ff04ff7812 */ /* 0x000fda000780c0ff */
[----:B------:R-:W-:Y:S05]  /*c560*/  @P0 BRA `(.L_x_303) ;  /* 0xfffffff400040947 */ /* 0x000fea000383ffff */
[----:B------:R-:W-:Y:S05]  /*c570*/  BSYNC B0 ;  /* 0x0000000000007941 */ /* 0x000fea0003800000 */
.L_x_292:
[----:B------:R-:W-:-:S03]  /*c580*/  UMOV UR8, 0xffffffff ;  /* 0xffffffff00087882 */ /* 0x000fc60000000000 */
[----:B------:R-:W-:Y:S05]  /*c590*/  BRA.DIV UR8, `(.L_x_304) ;  /* 0x0000000608147947 */ /* 0x000fea000b800000 */
[----:B------:R-:W-:-:S13]  /*c5a0*/  ELECT P6, URZ, PT ;  /* 0x00000000003f782f */ /* 0x000fda00038c0000 */
.L_x_318:
[----:B------:R-:W-:Y:S04]  /*c5b0*/  BSSY B0, `(.L_x_305) ;  /* 0x000002b000007945 */ /* 0x000fe80003800000 */
[----:B------:R-:W-:Y:S05]  /*c5c0*/  @!P6 BRA `(.L_x_306) ;  /* 0x0000000000a4e947 */ /* 0x000fea0003800000 */
[----:B------:R-:W-:-:S04]  /*c5d0*/  LOP3.LUT R19, R19, 0x2, RZ, 0xfc, !PT ;  /* 0x0000000213137812 */ /* 0x000fc800078efcff */
[----:B------:R-:W-:-:S13]  /*c5e0*/  ISETP.NE.AND P0, PT, R19, 0x3, PT ;  /* 0x000000031300780c */ /* 0x000fda0003f05270 */
[----:B------:R-:W-:Y:S05]  /*c5f0*/  @!P0 BRA `(.L_x_307) ;  /* 0x0000000000048947 */ /* 0x000fea0003800000 */
[----:B------:R-:W-:Y:S01]  /*c600*/  BPT.TRAP 0x1 ;  /* 0x000000040000795c */ /* 0x000fe20000300000 */
.L_x_307:
[----:B------:R-:W0:Y:S01]  /*c610*/  S2R R3, SR_CgaCtaId ;  /* 0x0000000000037919 */ /* 0x000e220000008800 */
[----:B------:R-:W-:Y:S02]  /*c620*/  MOV R0, 0x400 ;  /* 0x0000040000007802 */ /* 0x000fe40000000f00 */
[----:B------:R-:W-:Y:S02]  /*c630*/  SHF.L.U32 R2, R10, 0x1f, RZ ;  /* 0x0000001f0a027819 */ /* 0x000fe400000006ff */
[----:B0-----:R-:W-:-:S05]  /*c640*/  LEA R0, R3, R0, 0x18 ;  /* 0x0000000003007211 */ /* 0x001fca00078ec0ff */
[----:B------:R-:W-:-:S04]  /*c650*/  VIADD R0, R0, 0x20 ;  /* 0x0000002000007836 */ /* 0x000fc80000000000 */
[C---:B------:R-:W-:Y:S02]  /*c660*/  IMAD R5, R9.reuse, 0x8, R0 ;  /* 0x0000000809057824 */ /* 0x040fe400078e0200 */
[----:B------:R-:W-:Y:S02]  /*c670*/  VIADD R9, R9, 0x1 ;  /* 0x0000000109097836 */ /* 0x000fe40000000000 */
[----:B------:R-:W0:Y:S03]  /*c680*/  SYNCS.PHASECHK.TRANS64.TRYWAIT P0, [R5+URZ], R2 ;  /* 0x00000002050075a7 */ /* 0x000e26000800017f */
[----:B------:R-:W-:-:S04]  /*c690*/  ISETP.NE.AND P1, PT, R9, 0x4, PT ;  /* 0x000000040900780c */ /* 0x000fc80003f25270 */
[----:B------:R-:W-:Y:S02]  /*c6a0*/  SEL R3, RZ, 0x1, P1 ;  /* 0x00000001ff037807 */ /* 0x000fe40000800000 */
[----:B------:R-:W-:Y:S02]  /*c6b0*/  SEL R9, R9, RZ, P1 ;  /* 0x000000ff09097207 */ /* 0x000fe40000800000 */
[----:B------:R-:W-:-:S03]  /*c6c0*/  LOP3.LUT R10, R10, R3, RZ, 0x3c, !PT ;  /* 0x000000030a0a7212 */ /* 0x000fc600078e3cff */
[----:B------:R-:W-:Y:S01]  /*c6d0*/  IMAD R7, R9, 0x8, R0 ;  /* 0x0000000809077824 */ /* 0x000fe200078e0200 */
[----:B------:R-:W-:Y:S01]  /*c6e0*/  SHF.L.U32 R4, R10, 0x1f, RZ ;  /* 0x0000001f0a047819 */ /* 0x000fe200000006ff */
[----:B0-----:R-:W-:Y:S06]  /*c6f0*/  @!P0 BRA `(.L_x_308) ;  /* 0x0000000000dc8947 */ /* 0x001fec0003800000 */
.L_x_319:
[----:B------:R-:W1:Y:S01]  /*c700*/  SYNCS.PHASECHK.TRANS64.TRYWAIT P0, [R7+URZ], R4 ;  /* 0x00000004070075a7 */ /* 0x000e62000800017f */
[----:B0-----:R-:W-:-:S05]  /*c710*/  VIADD R2, R9, 0x1 ;  /* 0x0000000109027836 */ /* 0x001fca0000000000 */
[----:B------:R-:W-:-:S04]  /*c720*/  ISETP.NE.AND P1, PT, R2, 0x4, PT ;  /* 0x000000040200780c */ /* 0x000fc80003f25270 */
[----:B------:R-:W-:Y:S02]  /*c730*/  SEL R3, RZ, 0x1, P1 ;  /* 0x00000001ff037807 */ /* 0x000fe40000800000 */
[----:B------:R-:W-:Y:S02]  /*c740*/  SEL R9, R2, RZ, P1 ;  /* 0x000000ff02097207 */ /* 0x000fe40000800000 */
[----:B------:R-:W-:-:S03]  /*c750*/  LOP3.LUT R11, R10, R3, RZ, 0x3c, !PT ;  /* 0x000000030a0b7212 */ /* 0x000fc600078e3cff */
[----:B------:R-:W-:Y:S01]  /*c760*/  IMAD R6, R9, 0x8, R0 ;  /* 0x0000000809067824 */ /* 0x000fe200078e0200 */
[----:B------:R-:W-:Y:S01]  /*c770*/  SHF.L.U32 R5, R11, 0x1f, RZ ;  /* 0x0000001f0b057819 */ /* 0x000fe200000006ff */
[----:B-1----:R-:W-:Y:S06]  /*c780*/  @!P0 BRA `(.L_x_309) ;  /* 0x0000000000cc8947 */ /* 0x002fec0003800000 */
.L_x_320:
[----:B------:R-:W1:Y:S01]  /*c790*/  SYNCS.PHASECHK.TRANS64.TRYWAIT P0, [R6+URZ], R5 ;  /* 0x00000005060075a7 */ /* 0x000e62000800017f */
[----:B------:R-:W-:-:S05]  /*c7a0*/  VIADD R2, R9, 0x1 ;  /* 0x0000000109027836 */ /* 0x000fca0000000000 */
[----:B------:R-:W-:-:S04]  /*c7b0*/  ISETP.NE.AND P1, PT, R2, 0x4, PT ;  /* 0x000000040200780c */ /* 0x000fc80003f25270 */
[----:B0-----:R-:W-:Y:S02]  /*c7c0*/  SEL R4, RZ, 0x1, P1 ;  /* 0x00000001ff047807 */ /* 0x001fe40000800000 */
[----:B------:R-:W-:Y:S02]  /*c7d0*/  SEL R3, R2, RZ, P1 ;  /* 0x000000ff02037207 */ /* 0x000fe40000800000 */
[----:B------:R-:W-:Y:S01]  /*c7e0*/  LOP3.LUT R4, R11, R4, RZ, 0x3c, !PT ;  /* 0x000000040b047212 */ /* 0x000fe200078e3cff */
[----:B-1----:R-:W-:Y:S06]  /*c7f0*/  @!P0 BRA `(.L_x_310) ;  /* 0x0000000000c48947 */ /* 0x002fec0003800000 */
.L_x_321:
[----:B------:R-:W-:Y:S01]  /*c800*/  IMAD R3, R3, 0x8, R0 ;  /* 0x0000000803037824 */ /* 0x000fe200078e0200 */
[----:B------:R-:W-:-:S07]  /*c810*/  SHF.L.U32 R0, R4, 0x1f, RZ ;  /* 0x0000001f04007819 */ /* 0x000fce00000006ff */
.L_x_311:
[----:B-1----:R1:W2:Y:S02]  /*c820*/  SYNCS.PHASECHK.TRANS64.TRYWAIT P0, [R3+URZ], R0 ;  /* 0x00000000030075a7 */ /* 0x0022a4000800017f */
[----:B--2---:R-:W-:Y:S05]  /*c830*/  @!P0 NANOSLEEP.SYNCS 0x989680 ;  /* 0x009896800000895d */ /* 0x004fea0003900000 */
[----:B------:R-:W2:Y:S02]  /*c840*/  @!P0 SYNCS.PHASECHK.TRANS64 P0, [R3+URZ], R0 ;  /* 0x00000000030085a7 */ /* 0x000ea4000800007f */
[----:B--2---:R-:W-:Y:S05]  /*c850*/  @!P0 BRA `(.L_x_311) ;  /* 0xfffffffc00f08947 */ /* 0x004fea000383ffff */
.L_x_306:
[----:B------:R-:W-:Y:S05]  /*c860*/  BSYNC B0 ;  /* 0x0000000000007941 */ /* 0x000fea0003800000 */
.L_x_305:
[----:B------:R-:W-:Y:S05]  /*c870*/  EXIT ;  /* 0x000000000000794d */ /* 0x000fea0003800000 */
.L_x_21:
[----:B----4-:R4:W0:Y:S02]  /*c880*/  SYNCS.PHASECHK.TRANS64.TRYWAIT P1, [R3+URZ], R0 ;  /* 0x00000000030075a7 */ /* 0x010824000802017f */
[----:B0-----:R-:W-:Y:S05]  /*c890*/  @!P1 NANOSLEEP.SYNCS 0x989680 ;  /* 0x009896800000995d */ /* 0x001fea0003900000 */
[----:B------:R-:W0:Y:S02]  /*c8a0*/  @!P1 SYNCS.PHASECHK.TRANS64 P1, [R3+URZ], R0 ;  /* 0x00000000030095a7 */ /* 0x000e24000802007f */
[----:B0-----:R-:W-:Y:S05]  /*c8b0*/  @!P1 BRA `(.L_x_21) ;  /* 0xfffffffc00f09947 */ /* 0x001fea000383ffff */
[----:B------:R-:W-:Y:S05]  /*c8c0*/  BRA `(.L_x_20) ;  /* 0xffffff4c00147947 */ /* 0x000fea000383ffff */
.L_x_26:
[----:B-1----:R1:W3:Y:S02]  /*c8d0*/  SYNCS.PHASECHK.TRANS64.TRYWAIT P1, [R5+URZ], R4 ;  /* 0x00000004050075a7 */ /* 0x0022e4000802017f */
[----:B---3--:R-:W-:Y:S05]  /*c8e0*/  @!P1 NANOSLEEP.SYNCS 0x989680 ;  /* 0x009896800000995d */ /* 0x008fea0003900000 */
[----:B------:R-:W3:Y:S02]  /*c8f0*/  @!P1 SYNCS.PHASECHK.TRANS64 P1, [R5+URZ], R4 ;  /* 0x00000004050095a7 */ /* 0x000ee4000802007f */
[----:B---3--:R-:W-:Y:S05]  /*c900*/  @!P1 BRA `(.L_x_26) ;  /* 0xfffffffc00f09947 */ /* 0x008fea000383ffff */
[----:B------:R-:W-:Y:S05]  /*c910*/  BRA `(.L_x_25) ;  /* 0xffffff5400187947 */ /* 0x000fea000383ffff */
.L_x_293:
[----:B------:R-:W-:Y:S01]  /*c920*/  BSSY B1, `(.L_x_312) ;  /* 0x0000006000017945 */ /* 0x000fe20003800000 */
[----:B------:R-:W-:-:S07]  /*c930*/  IMAD.MOV.U32 R15, RZ, RZ, -0x1 ;  /* 0xffffffffff0f7424 */ /* 0x000fce00078e00ff */
[----:B------:R-:W-:Y:S05]  /*c940*/  WARPSYNC.COLLECTIVE R15, `(.L_x_313) ;  /* 0x000000000f0c7348 */ /* 0x000fea0003c00000 */
[----:B------:R-:W-:Y:S02]  /*c950*/  ELECT P6, UR62, PT ;  /* 0x00000000003e782f */ /* 0x000fe400038c0000 */
[----:B------:R-:W-:Y:S01]  /*c960*/  MOV R14, UR62 ;  /* 0x0000003e000e7c02 */ /* 0x000fe20008000f00 */
[----:B------:R-:W-:Y:S10]  /*c970*/  ENDCOLLECTIVE ;  /* 0x000000000000791b */ /* 0x000ff40003800000 */
.L_x_313:
[----:B------:R-:W-:Y:S05]  /*c980*/  BSYNC B1 ;  /* 0x0000000000017941 */ /* 0x000fea0003800000 */
.L_x_312:
[----:B------:R-:W-:Y:S05]  /*c990*/  BRA `(.L_x_314) ;  /* 0xfffffff000047947 */ /* 0x000fea000383ffff */
.L_x_296:
[----:B-1----:R1:W2:Y:S02]  /*c9a0*/  SYNCS.PHASECHK.TRANS64.TRYWAIT P0, [R20+URZ+0x20], R7 ;  /* 0x00002007140075a7 */ /* 0x0022a4000800017f */
[----:B--2---:R-:W-:Y:S05]  /*c9b0*/  @!P0 NANOSLEEP.SYNCS 0x989680 ;  /* 0x009896800000895d */ /* 0x004fea0003900000 */
[----:B------:R-:W2:Y:S02]  /*c9c0*/  @!P0 SYNCS.PHASECHK.TRANS64 P0, [R20+URZ+0x20], R7 ;  /* 0x00002007140085a7 */ /* 0x000ea4000800007f */
[----:B--2---:R-:W-:Y:S05]  /*c9d0*/  @!P0 BRA `(.L_x_296) ;  /* 0xfffffffc00f08947 */ /* 0x004fea000383ffff */
[----:B------:R-:W-:Y:S05]  /*c9e0*/  BRA `(.L_x_315) ;  /* 0xfffffff000407947 */ /* 0x000fea000383ffff */
.L_x_304:
[----:B------:R-:W-:Y:S01]  /*c9f0*/  BSSY B0, `(.L_x_316) ;  /* 0x0000006000007945 */ /* 0x000fe20003800000 */
[----:B------:R-:W-:-:S07]  /*ca00*/  IMAD.MOV.U32 R15, RZ, RZ, -0x1 ;  /* 0xffffffffff0f7424 */ /* 0x000fce00078e00ff */
[----:B------:R-:W-:Y:S05]  /*ca10*/  WARPSYNC.COLLECTIVE R15, `(.L_x_317) ;  /* 0x000000000f0c7348 */ /* 0x000fea0003c00000 */
[----:B------:R-:W-:Y:S02]  /*ca20*/  ELECT P6, UR62, PT ;  /* 0x00000000003e782f */ /* 0x000fe400038c0000 */
[----:B------:R-:W-:Y:S01]  /*ca30*/  MOV R14, UR62 ;  /* 0x0000003e000e7c02 */ /* 0x000fe20008000f00 */
[----:B------:R-:W-:Y:S10]  /*ca40*/  ENDCOLLECTIVE ;  /* 0x000000000000791b */ /* 0x000ff40003800000 */
.L_x_317:
[----:B------:R-:W-:Y:S05]  /*ca50*/  BSYNC B0 ;  /* 0x0000000000007941 */ /* 0x000fea0003800000 */
.L_x_316:
[----:B------:R-:W-:Y:S05]  /*ca60*/  BRA `(.L_x_318) ;  /* 0xfffffff800d07947 */ /* 0x000fea000383ffff */
.L_x_308:
[----:B0-----:R0:W1:Y:S02]  /*ca70*/  SYNCS.PHASECHK.TRANS64.TRYWAIT P0, [R5+URZ], R2 ;  /* 0x00000002050075a7 */ /* 0x001064000800017f */
[----:B-1----:R-:W-:Y:S05]  /*ca80*/  @!P0 NANOSLEEP.SYNCS 0x989680 ;  /* 0x009896800000895d */ /* 0x002fea0003900000 */
[----:B------:R-:W1:Y:S02]  /*ca90*/  @!P0 SYNCS.PHASECHK.TRANS64 P0, [R5+URZ], R2 ;  /* 0x00000002050085a7 */ /* 0x000e64000800007f */
[----:B-1----:R-:W-:Y:S05]  /*caa0*/  @!P0 BRA `(.L_x_308) ;  /* 0xfffffffc00f08947 */ /* 0x002fea000383ffff */
[----:B------:R-:W-:Y:S05]  /*cab0*/  BRA `(.L_x_319) ;  /* 0xfffffffc00107947 */ /* 0x000fea000383ffff */
.L_x_309:
[----:B0-----:R0:W1:Y:S02]  /*cac0*/  SYNCS.PHASECHK.TRANS64.TRYWAIT P0, [R7+URZ], R4 ;  /* 0x00000004070075a7 */ /* 0x001064000800017f */
[----:B-1----:R-:W-:Y:S05]  /*cad0*/  @!P0 NANOSLEEP.SYNCS 0x989680 ;  /* 0x009896800000895d */ /* 0x002fea0003900000 */
[----:B------:R-:W1:Y:S02]  /*cae0*/  @!P0 SYNCS.PHASECHK.TRANS64 P0, [R7+URZ], R4 ;  /* 0x00000004070085a7 */ /* 0x000e64000800007f */
[----:B-1----:R-:W-:Y:S05]  /*caf0*/  @!P0 BRA `(.L_x_309) ;  /* 0xfffffffc00f08947 */ /* 0x002fea000383ffff */
[----:B------:R-:W-:Y:S05]  /*cb00*/  BRA `(.L_x_320) ;  /* 0xfffffffc00207947 */ /* 0x000fea000383ffff */
.L_x_310:
[----:B0-----:R0:W1:Y:S02]  /*cb10*/  SYNCS.PHASECHK.TRANS64.TRYWAIT P0, [R6+URZ], R5 ;  /* 0x00000005060075a7 */ /* 0x001064000800017f */
[----:B-1----:R-:W-:Y:S05]  /*cb20*/  @!P0 NANOSLEEP.SYNCS 0x989680 ;  /* 0x009896800000895d */ /* 0x002fea0003900000 */
[----:B------:R-:W1:Y:S02]  /*cb30*/  @!P0 SYNCS.PHASECHK.TRANS64 P0, [R6+URZ], R5 ;  /* 0x00000005060085a7 */ /* 0x000e64000800007f */
[----:B-1----:R-:W-:Y:S05]  /*cb40*/  @!P0 BRA `(.L_x_310) ;  /* 0xfffffffc00f08947 */ /* 0x002fea000383ffff */
[----:B------:R-:W-:Y:S05]  /*cb50*/  BRA `(.L_x_321) ;  /* 0xfffffffc00287947 */ /* 0x000fea000383ffff */
.L_x_322:
[----:B------:R-:W-:-:S00]  /*cb60*/  BRA `(.L_x_322) ;  /* 0xfffffffc00fc7947 */ /* 0x000fc0000383ffff */
[----:B------:R-:W-:-:S00]  /*cb70*/  NOP ;  /* 0x0000000000007918 */ /* 0x000fc00000000000 */
        /* <DEDUP_REMOVED lines=8> */
.L_x_323:


//--------------------- .nv.global.init           --------------------------
	.section	.nv.global.init,"aw",@progbits
.nv.global.init:
	.type		$str$22,@object
	.size		$str$22,($str$23 - $str$22)
$str$22:
        /*0000*/ 	.byte	0x6b, 0x5f, 0x74, 0x69, 0x6c, 0x65, 0x5f, 0x63, 0x6f, 0x75, 0x6e, 0x74, 0x20, 0x3e, 0x3d, 0x20
        /*0010*/ 	.byte	0x31, 0x00
	.type		$str$23,@object
	.size		$str$23,(__unnamed_1 - $str$23)
$str$23:
        /*0012*/ 	.byte	0x2f, 0x74, 0x6d, 0x70, 0x2f, 0x63, 0x75, 0x74, 0x6c, 0x61, 0x73, 0x73, 0x5f, 0x73, 0x77, 0x65
        /*0022*/ 	.byte	0x65, 0x70, 0x5f, 0x73, 0x72, 0x63, 0x2f, 0x69, 0x6e, 0x63, 0x6c, 0x75, 0x64, 0x65, 0x2f, 0x63
        /*0032*/ 	.byte	0x75, 0x74, 0x6c, 0x61, 0x73, 0x73, 0x2f, 0x67, 0x65, 0x6d, 0x6d, 0x2f, 0x63, 0x6f, 0x6c, 0x6c
        /*0042*/ 	.byte	0x65, 0x63, 0x74, 0x69, 0x76, 0x65, 0x2f, 0x73, 0x6d, 0x39, 0x30, 0x5f, 0x6d, 0x6d, 0x61, 0x5f
        /*0052*/ 	.byte	0x74, 0x6d, 0x61, 0x5f, 0x67, 0x6d, 0x6d, 0x61, 0x5f, 0x73, 0x73, 0x5f, 0x77, 0x61, 0x72, 0x70
        /*0062*/ 	.byte	0x73, 0x70, 0x65, 0x63, 0x69, 0x61, 0x6c, 0x69, 0x7a, 0x65, 0x64, 0x2e, 0x68, 0x70, 0x70, 0x00
	.type		__unnamed_1,@object
	.size		__unnamed_1,(.L_0 - __unnamed_1)
__unnamed_1:
        /*0072*/ 	.byte	0x76, 0x6f, 0x69, 0x64, 0x20, 0x63, 0x75, 0x74, 0x6c, 0x61, 0x73, 0x73, 0x3a, 0x3a, 0x67, 0x65
        /* <DEDUP_REMOVED lines=178> */
        /*0ba2*/ 	.byte	0x69, 0x74, 0x79, 0x5d, 0x00
.L_0:


//--------------------- .nv.shared._ZN7cutlass13device_kernelINS_4gemm6kernel13GemmUniversalIN4cute5tupleIJiiiiEEENS1_10collective13CollectiveMmaINS1_34MainloopSm90TmaGmmaWarpSpecializedILi4ENS5_IJNS4_1CILi2EEESB_NSA_ILi1EEEEEENS1_35KernelTmaWarpSpecializedCooperativeEEENS5_IJNSA_ILi256EEENSA_ILi128EEENSA_ILi64EEEEEENS_10tfloat32_tENS5_IJlSC_lEEESK_SL_NS4_8TiledMMAINS4_8MMA_AtomIJNS4_4SM904GMMA30MMA_64x128x8_F32TF32TF32_SS_TNILNSP_7ScaleInE1ELSR_1EEEEEENS4_6LayoutINS5_IJSB_SC_SC_EEENS5_IJSC_NSA_ILi0EEESW_EEEEENS5_IJNS4_10UnderscoreESZ_SZ_EEEEENS4_23SM90_TMA_LOAD_MULTICASTENS4_14ComposedLayoutINS4_7SwizzleILi3ELi4ELi3EEENS4_18smem_ptr_flag_bitsILi32EEENSU_INS5_IJNSA_ILi8EEENSA_ILi32EEEEEENS5_IJS19_SC_EEEEEEEvNS4_8identityES12_S1D_vS1E_EENS_8epilogue10collective6detail29Sm90TmaWarpSpecializedAdapterINS1H_15DefaultEpilogueISK_SL_SL_NS1G_6thread17LinearCombinationISK_Li1EffLNS1L_9ScaleType4KindE0ELNS_15FloatRoundStyleE2ESK_EENS1_15EpilogueDefaultEEEEEvvEEEEvNT_6ParamsE --------------------------
	.section	.nv.shared._ZN7cutlass13device_kernelINS_4gemm6kernel13GemmUniversalIN4cute5tupleIJiiiiEEENS1_10collective13CollectiveMmaINS1_34MainloopSm90TmaGmmaWarpSpecializedILi4ENS5_IJNS4_1CILi2EEESB_NSA_ILi1EEEEEENS1_35KernelTmaWarpSpecializedCooperativeEEENS5_IJNSA_ILi256EEENSA_ILi128EEENSA_ILi64EEEEEENS_10tfloat32_tENS5_IJlSC_lEEESK_SL_NS4_8TiledMMAINS4_8MMA_AtomIJNS4_4SM904GMMA30MMA_64x128x8_F32TF32TF32_SS_TNILNSP_7ScaleInE1ELSR_1EEEEEENS4_6LayoutINS5_IJSB_SC_SC_EEENS5_IJSC_NSA_ILi0EEESW_EEEEENS5_IJNS4_10UnderscoreESZ_SZ_EEEEENS4_23SM90_TMA_LOAD_MULTICASTENS4_14ComposedLayoutINS4_7SwizzleILi3ELi4ELi3EEENS4_18smem_ptr_flag_bitsILi32EEENSU_INS5_IJNSA_ILi8EEENSA_ILi32EEEEEENS5_IJS19_SC_EEEEEEEvNS4_8identityES12_S1D_vS1E_EENS_8epilogue10collective6detail29Sm90TmaWarpSpecializedAdapterINS1H_15DefaultEpilogueISK_SL_SL_NS1G_6thread17LinearCombinationISK_Li1EffLNS1L_9ScaleType4KindE0ELNS_15FloatRoundStyleE2ESK_EENS1_15EpilogueDefaultEEEEEvvEEEEvNT_6ParamsE,"aw",@nobits
	.sectionflags	@""
	.align	16
	.zero		1024


//--------------------- .nv.shared.reserved.0     --------------------------
	.section	.nv.shared.reserved.0,"aw",@nobits
	.weak		__nv_reservedSMEM_offset_0_alias
	.size		__nv_reservedSMEM_offset_0_alias, 0, 0
	.other		__nv_reservedSMEM_offset_0_alias,@"STO_CUDA_RESERVED_SHARED STV_DEFAULT"
__nv_reservedSMEM_offset_0_alias:
	.zero		0


//--------------------- .nv.global                --------------------------
	.section	.nv.global,"aw",@nobits
.nv.global:
	.type		_ZN39_INTERNAL_219cbed5_4_k_cu_bb7685d5_64454cute1_E,@object
	.size		_ZN39_INTERNAL_219cbed5_4_k_cu_bb7685d5_64454cute1_E,(_ZN39_INTERNAL_219cbed5_4_k_cu_bb7685d5_64454cuda3std3__45__cpo6cbeginE - _ZN39_INTERNAL_219cbed5_4_k_cu_bb7685d5_64454cute1_E)
_ZN39_INTERNAL_219cbed5_4_k_cu_bb7685d5_64454cute1_E:
	.zero		1
	.type		_ZN39_INTERNAL_219cbed5_4_k_cu_bb7685d5_64454cuda3std3__45__cpo6cbeginE,@object
	.size		_ZN39_INTERNAL_219cbed5_4_k_cu_bb7685d5_64454cuda3std3__45__cpo6cbeginE,(_ZN39_INTERNAL_219cbed5_4_k_cu_bb7685d5_64454cuda3std3__48in_placeE - _ZN39_INTERNAL_219cbed5_4_k_cu_bb7685d5_64454cuda3std3__45__cpo6cbeginE)
_ZN39_INTERNAL_219cbed5_4_k_cu_bb7685d5_64454cuda3std3__45__cpo6cbeginE:
	.zero		1
	.type		_ZN39_INTERNAL_219cbed5_4_k_cu_bb7685d5_64454cuda3std3__48in_placeE,@object
	.size		_ZN39_INTERNAL_219cbed5_4_k_cu_bb7685d5_64454cuda3std3__48in_placeE,(_ZN39_INTERNAL_219cbed5_4_k_cu_bb7685d5_64454cuda3std6ranges3__45__cpo9iter_moveE - _ZN39_INTERNAL_219cbed5_4_k_cu_bb7685d5_64454cuda3std3__48in_placeE)
_ZN39_INTERNAL_219cbed5_4_k_cu_bb7685d5_64454cuda3std3__48in_placeE:
	.zero		1
	.type		_ZN39_INTERNAL_219cbed5_4_k_cu_bb7685d5_64454cuda3std6ranges3__45__cpo9iter_moveE,@object
	.size		_ZN39_INTERNAL_219cbed5_4_k_cu_bb7685d5_64454cuda3std6ranges3__45__cpo9iter_moveE,(_ZN39_INTERNAL_219cbed5_4_k_cu_bb7685d5_64454cuda3std3__45__cpo5beginE - _ZN39_INTERNAL_219cbed5_4_k_cu_bb7685d5_64454cuda3std6ranges3__45__cpo9iter_moveE)
_ZN39_INTERNAL_219cbed5_4_k_cu_bb7685d5_64454cuda3std6ranges3__45__cpo9iter_moveE:
	.zero		1
	.type		_ZN39_INTERNAL_219cbed5_4_k_cu_bb7685d5_64454cuda3std3__45__cpo5beginE,@object
	.size		_ZN39_INTERNAL_219cbed5_4_k_cu_bb7685d5_64454cuda3std3__45__cpo5beginE,(_ZN39_INTERNAL_219cbed5_4_k_cu_bb7685d5_64454cuda3std3__441_GLOBAL__N__219cbed5_4_k_cu_bb7685d5_64456ignoreE - _ZN39_INTERNAL_219cbed5_4_k_cu_bb7685d5_64454cuda3std3__45__cpo5beginE)
_ZN39_INTERNAL_219cbed5_4_k_cu_bb7685d5_64454cuda3std3__45__cpo5beginE:
	.zero		1
	.type		_ZN39_INTERNAL_219cbed5_4_k_cu_bb7685d5_64454cuda3std3__441_GLOBAL__N__219cbed5_4_k_cu_bb7685d5_64456ignoreE,@object
	.size		_ZN39_INTERNAL_219cbed5_4_k_cu_bb7685d5_64454cuda3std3__441_GLOBAL__N__219cbed5_4_k_cu_bb7685d5_64456ignoreE,(_ZN39_INTERNAL_219cbed5_4_k_cu_bb7685d5_64454cute7productE - _ZN39_INTERNAL_219cbed5_4_k_cu_bb7685d5_64454cuda3std3__441_GLOBAL__N__219cbed5_4_k_cu_bb7685d5_64456ignoreE)
_ZN39_INTERNAL_219cbed5_4_k_cu_bb7685d5_64454cuda3std3__441_GLOBAL__N__219cbed5_4_k_cu_bb7685d5_64456ignoreE:
	.zero		1
	.type		_ZN39_INTERNAL_219cbed5_4_k_cu_bb7685d5_64454cute7productE,@object
	.size		_ZN39_INTERNAL_219cbed5_4_k_cu_bb7685d5_64454cute7productE,(_ZN39_INTERNAL_219cbed5_4_k_cu_bb7685d5_64454cuda3std3__45__cpo3endE - _ZN39_INTERNAL_219cbed5_4_k_cu_bb7685d5_64454cute7productE)
_ZN39_INTERNAL_219cbed5_4_k_cu_bb7685d5_64454cute7productE:
	.zero		1
	.type		_ZN39_INTERNAL_219cbed5_4_k_cu_bb7685d5_64454cuda3std3__45__cpo3endE,@object
	.size		_ZN39_INTERNAL_219cbed5_4_k_cu_bb7685d5_64454cuda3std3__45__cpo3endE,(_ZN39_INTERNAL_219cbed5_4_k_cu_bb7685d5_64454cuda3std3__419piecewise_constructE - _ZN39_INTERNAL_219cbed5_4_k_cu_bb7685d5_64454cuda3std3__45__cpo3endE)
_ZN39_INTERNAL_219cbed5_4_k_cu_bb7685d5_64454cuda3std3__45__cpo3endE:
	.zero		1
	.type		_ZN39_INTERNAL_219cbed5_4_k_cu_bb7685d5_64454cuda3std3__419piecewise_constructE,@object
	.size		_ZN39_INTERNAL_219cbed5_4_k_cu_bb7685d5_64454cuda3std3__419piecewise_constructE,(_ZN39_INTERNAL_219cbed5_4_k_cu_bb7685d5_64454cuda3std3__45__cpo4cendE - _ZN39_INTERNAL_219cbed5_4_k_cu_bb7685d5_64454cuda3std3__419piecewise_constructE)
_ZN39_INTERNAL_219cbed5_4_k_cu_bb7685d5_64454cuda3std3__419piecewise_constructE:
	.zero		1
	.type		_ZN39_INTERNAL_219cbed5_4_k_cu_bb7685d5_64454cuda3std3__45__cpo4cendE,@object
	.size		_ZN39_INTERNAL_219cbed5_4_k_cu_bb7685d5_64454cuda3std3__45__cpo4cendE,(_ZN39_INTERNAL_219cbed5_4_k_cu_bb7685d5_64454cuda3std6ranges3__45__cpo4swapE - _ZN39_INTERNAL_219cbed5_4_k_cu_bb7685d5_64454cuda3std3__45__cpo4cendE)
_ZN39_INTERNAL_219cbed5_4_k_cu_bb7685d5_64454cuda3std3__45__cpo4cendE:
	.zero		1
	.type		_ZN39_INTERNAL_219cbed5_4_k_cu_bb7685d5_64454cuda3std6ranges3__45__cpo4swapE,@object
	.size		_ZN39_INTERNAL_219cbed5_4_k_cu_bb7685d5_64454cuda3std6ranges3__45__cpo4swapE,(.L_8 - _ZN39_INTERNAL_219cbed5_4_k_cu_bb7685d5_64454cuda3std6ranges3__45__cpo4swapE)
_ZN39_INTERNAL_219cbed5_4_k_cu_bb7685d5_64454cuda3std6ranges3__45__cpo4swapE:
	.zero		1
.L_8:


//--------------------- .nv.constant0._ZN7cutlass13device_kernelINS_4gemm6kernel13GemmUniversalIN4cute5tupleIJiiiiEEENS1_10collective13CollectiveMmaINS1_34MainloopSm90TmaGmmaWarpSpecializedILi4ENS5_IJNS4_1CILi2EEESB_NSA_ILi1EEEEEENS1_35KernelTmaWarpSpecializedCooperativeEEENS5_IJNSA_ILi256EEENSA_ILi128EEENSA_ILi64EEEEEENS_10tfloat32_tENS5_IJlSC_lEEESK_SL_NS4_8TiledMMAINS4_8MMA_AtomIJNS4_4SM904GMMA30MMA_64x128x8_F32TF32TF32_SS_TNILNSP_7ScaleInE1ELSR_1EEEEEENS4_6LayoutINS5_IJSB_SC_SC_EEENS5_IJSC_NSA_ILi0EEESW_EEEEENS5_IJNS4_10UnderscoreESZ_SZ_EEEEENS4_23SM90_TMA_LOAD_MULTICASTENS4_14ComposedLayoutINS4_7SwizzleILi3ELi4ELi3EEENS4_18smem_ptr_flag_bitsILi32EEENSU_INS5_IJNSA_ILi8EEENSA_ILi32EEEEEENS5_IJS19_SC_EEEEEEEvNS4_8identityES12_S1D_vS1E_EENS_8epilogue10collective6detail29Sm90TmaWarpSpecializedAdapterINS1H_15DefaultEpilogueISK_SL_SL_NS1G_6thread17LinearCombinationISK_Li1EffLNS1L_9ScaleType4KindE0ELNS_15FloatRoundStyleE2ESK_EENS1_15EpilogueDefaultEEEEEvvEEEEvNT_6ParamsE --------------------------
	.section	.nv.constant0._ZN7cutlass13device_kernelINS_4gemm6kernel13GemmUniversalIN4cute5tupleIJiiiiEEENS1_10collective13CollectiveMmaINS1_34MainloopSm90TmaGmmaWarpSpecializedILi4ENS5_IJNS4_1CILi2EEESB_NSA_ILi1EEEEEENS1_35KernelTmaWarpSpecializedCooperativeEEENS5_IJNSA_ILi256EEENSA_ILi128EEENSA_ILi64EEEEEENS_10tfloat32_tENS5_IJlSC_lEEESK_SL_NS4_8TiledMMAINS4_8MMA_AtomIJNS4_4SM904GMMA30MMA_64x128x8_F32TF32TF32_SS_TNILNSP_7ScaleInE1ELSR_1EEEEEENS4_6LayoutINS5_IJSB_SC_SC_EEENS5_IJSC_NSA_ILi0EEESW_EEEEENS5_IJNS4_10UnderscoreESZ_SZ_EEEEENS4_23SM90_TMA_LOAD_MULTICASTENS4_14ComposedLayoutINS4_7SwizzleILi3ELi4ELi3EEENS4_18smem_ptr_flag_bitsILi32EEENSU_INS5_IJNSA_ILi8EEENSA_ILi32EEEEEENS5_IJS19_SC_EEEEEEEvNS4_8identityES12_S1D_vS1E_EENS_8epilogue10collective6detail29Sm90TmaWarpSpecializedAdapterINS1H_15DefaultEpilogueISK_SL_SL_NS1G_6thread17LinearCombinationISK_Li1EffLNS1L_9ScaleType4KindE0ELNS_15FloatRoundStyleE2ESK_EENS1_15EpilogueDefaultEEEEEvvEEEEvNT_6ParamsE,"a",@progbits
	.sectionflags	@""
	.align	4
.nv.constant0._ZN7cutlass13device_kernelINS_4gemm6kernel13GemmUniversalIN4cute5tupleIJiiiiEEENS1_10collective13CollectiveMmaINS1_34MainloopSm90TmaGmmaWarpSpecializedILi4ENS5_IJNS4_1CILi2EEESB_NSA_ILi1EEEEEENS1_35KernelTmaWarpSpecializedCooperativeEEENS5_IJNSA_ILi256EEENSA_ILi128EEENSA_ILi64EEEEEENS_10tfloat32_tENS5_IJlSC_lEEESK_SL_NS4_8TiledMMAINS4_8MMA_AtomIJNS4_4SM904GMMA30MMA_64x128x8_F32TF32TF32_SS_TNILNSP_7ScaleInE1ELSR_1EEEEEENS4_6LayoutINS5_IJSB_SC_SC_EEENS5_IJSC_NSA_ILi0EEESW_EEEEENS5_IJNS4_10UnderscoreESZ_SZ_EEEEENS4_23SM90_TMA_LOAD_MULTICASTENS4_14ComposedLayoutINS4_7SwizzleILi3ELi4ELi3EEENS4_18smem_ptr_flag_bitsILi32EEENSU_INS5_IJNSA_ILi8EEENSA_ILi32EEEEEENS5_IJS19_SC_EEEEEEEvNS4_8identityES12_S1D_vS1E_EENS_8epilogue10collective6detail29Sm90TmaWarpSpecializedAdapterINS1H_15DefaultEpilogueISK_SL_SL_NS1G_6thread17LinearCombinationISK_Li1EffLNS1L_9ScaleType4KindE0ELNS_15FloatRoundStyleE2ESK_EENS1_15EpilogueDefaultEEEEEvvEEEEvNT_6ParamsE:
	.zero		1664


//--------------------- SYMBOLS --------------------------

	.type		.nv.reservedSmem.offset0,@object
	.size		.nv.reservedSmem.offset0,0x4
	.type		__assertfail,@function
